//
// Generated by NVIDIA NVVM Compiler
//
// Compiler Build ID: CL-36424714
// Cuda compilation tools, release 13.0, V13.0.88
// Based on NVVM 20.0.0
//

.version 9.0
.target sm_100
.address_size 64

	// .globl	_Z19kernelForceDirectedPfPiS0_
.extern .func  (.param .b32 func_retval0) vprintf
(
	.param .b64 vprintf_param_0,
	.param .b64 vprintf_param_1
)
;
.const .align 4 .b8 deviceParams[20];
.global .align 1 .b8 $str[14] = {69, 110, 100, 49, 58, 40, 37, 102, 44, 37, 102, 41, 10};

.visible .entry _Z19kernelForceDirectedPfPiS0_(
	.param .u64 .ptr .align 1 _Z19kernelForceDirectedPfPiS0__param_0,
	.param .u64 .ptr .align 1 _Z19kernelForceDirectedPfPiS0__param_1,
	.param .u64 .ptr .align 1 _Z19kernelForceDirectedPfPiS0__param_2
)
{
	.local .align 16 .b8 	__local_depot0[16];
	.reg .b64 	%SP;
	.reg .b64 	%SPL;
	.reg .pred 	%p<21>;
	.reg .b32 	%r<73>;
	.reg .b32 	%f<310>;
	.reg .b64 	%rd<45>;
	.reg .b64 	%fd<39>;

	mov.u64 	%SPL, __local_depot0;
	cvta.local.u64 	%SP, %SPL;
	ld.param.u64 	%rd10, [_Z19kernelForceDirectedPfPiS0__param_0];
	ld.param.u64 	%rd11, [_Z19kernelForceDirectedPfPiS0__param_1];
	ld.param.u64 	%rd9, [_Z19kernelForceDirectedPfPiS0__param_2];
	cvta.to.global.u64 	%rd1, %rd11;
	cvta.to.global.u64 	%rd2, %rd10;
	mov.u32 	%r27, %ctaid.x;
	mov.u32 	%r28, %ntid.x;
	mov.u32 	%r29, %tid.x;
	mad.lo.s32 	%r1, %r27, %r28, %r29;
	ld.const.u32 	%r2, [deviceParams];
	setp.ge.s32 	%p1, %r1, %r2;
	@%p1 bra 	$L__BB0_28;
	ld.const.u32 	%r3, [deviceParams+12];
	setp.lt.s32 	%p2, %r3, 1;
	@%p2 bra 	$L__BB0_28;
	shl.b32 	%r31, %r1, 1;
	mul.wide.s32 	%rd12, %r31, 4;
	add.s64 	%rd3, %rd2, %rd12;
	cvta.to.global.u64 	%rd13, %rd9;
	ld.global.v2.f32 	{%f282, %f283}, [%rd3];
	ld.const.u32 	%r32, [deviceParams+16];
	cvt.rn.f32.s32 	%f281, %r32;
	ld.const.f32 	%f4, [deviceParams+8];
	mul.f32 	%f5, %f4, %f4;
	cvt.rn.f32.s32 	%f6, %r2;
	add.s32 	%r33, %r1, -1;
	mul.wide.u32 	%rd14, %r33, 4;
	add.s64 	%rd4, %rd13, %rd14;
	mul.wide.s32 	%rd15, %r1, 4;
	add.s64 	%rd5, %rd13, %rd15;
	and.b32  	%r4, %r2, 3;
	and.b32  	%r5, %r2, 2147483644;
	neg.s32 	%r6, %r5;
	mov.b32 	%r64, 0;
	add.u64 	%rd16, %SP, 0;
$L__BB0_3:
	setp.ne.s32 	%p3, %r1, 0;
	@%p3 bra 	$L__BB0_5;
	cvt.f64.f32 	%fd1, %f282;
	cvt.f64.f32 	%fd2, %f283;
	cvta.to.local.u64 	%rd17, %rd16;
	st.local.v2.f64 	[%rd17], {%fd1, %fd2};
	mov.u64 	%rd18, $str;
	cvta.global.u64 	%rd19, %rd18;
	{ // callseq 0, 0
	.param .b64 param0;
	st.param.b64 	[param0], %rd19;
	.param .b64 param1;
	st.param.b64 	[param1], %rd16;
	.param .b32 retval0;
	call.uni (retval0), 
	vprintf, 
	(
	param0, 
	param1
	);
	ld.param.b32 	%r34, [retval0];
	} // callseq 0
$L__BB0_5:
	setp.lt.s32 	%p4, %r2, 1;
	ld.global.v2.f32 	{%f10, %f11}, [%rd3];
	mov.f32 	%f294, 0f00000000;
	mov.f32 	%f295, %f294;
	@%p4 bra 	$L__BB0_14;
	setp.lt.u32 	%p5, %r2, 4;
	mov.f32 	%f295, 0f00000000;
	mov.b32 	%r67, 0;
	mov.f32 	%f294, %f295;
	@%p5 bra 	$L__BB0_9;
	add.s64 	%rd44, %rd2, 16;
	mov.f32 	%f295, 0f00000000;
	mov.u32 	%r65, %r6;
$L__BB0_8:
	.pragma "nounroll";
	ld.global.v2.f32 	{%f60, %f61}, [%rd44+-16];
	sub.f32 	%f62, %f10, %f60;
	sub.f32 	%f63, %f11, %f61;
	mul.f32 	%f64, %f63, %f63;
	fma.rn.f32 	%f65, %f62, %f62, %f64;
	sqrt.rn.f32 	%f66, %f65;
	cvt.f64.f32 	%fd3, %f66;
	max.f64 	%fd4, %fd3, 0d3F50624DD2F1A9FC;
	cvt.rn.f32.f64 	%f67, %fd4;
	div.rn.f32 	%f68, %f5, %f67;
	div.rn.f32 	%f69, %f68, %f6;
	div.rn.f32 	%f70, %f69, 0f461C4000;
	div.rn.f32 	%f71, %f62, %f67;
	fma.rn.f32 	%f72, %f71, %f70, %f295;
	div.rn.f32 	%f73, %f63, %f67;
	fma.rn.f32 	%f74, %f73, %f70, %f294;
	ld.global.v2.f32 	{%f75, %f76}, [%rd44+-8];
	sub.f32 	%f77, %f10, %f75;
	sub.f32 	%f78, %f11, %f76;
	mul.f32 	%f79, %f78, %f78;
	fma.rn.f32 	%f80, %f77, %f77, %f79;
	sqrt.rn.f32 	%f81, %f80;
	cvt.f64.f32 	%fd5, %f81;
	max.f64 	%fd6, %fd5, 0d3F50624DD2F1A9FC;
	cvt.rn.f32.f64 	%f82, %fd6;
	div.rn.f32 	%f83, %f5, %f82;
	div.rn.f32 	%f84, %f83, %f6;
	div.rn.f32 	%f85, %f84, 0f461C4000;
	div.rn.f32 	%f86, %f77, %f82;
	fma.rn.f32 	%f87, %f86, %f85, %f72;
	div.rn.f32 	%f88, %f78, %f82;
	fma.rn.f32 	%f89, %f88, %f85, %f74;
	ld.global.v2.f32 	{%f90, %f91}, [%rd44];
	sub.f32 	%f92, %f10, %f90;
	sub.f32 	%f93, %f11, %f91;
	mul.f32 	%f94, %f93, %f93;
	fma.rn.f32 	%f95, %f92, %f92, %f94;
	sqrt.rn.f32 	%f96, %f95;
	cvt.f64.f32 	%fd7, %f96;
	max.f64 	%fd8, %fd7, 0d3F50624DD2F1A9FC;
	cvt.rn.f32.f64 	%f97, %fd8;
	div.rn.f32 	%f98, %f5, %f97;
	div.rn.f32 	%f99, %f98, %f6;
	div.rn.f32 	%f100, %f99, 0f461C4000;
	div.rn.f32 	%f101, %f92, %f97;
	fma.rn.f32 	%f102, %f101, %f100, %f87;
	div.rn.f32 	%f103, %f93, %f97;
	fma.rn.f32 	%f104, %f103, %f100, %f89;
	ld.global.v2.f32 	{%f105, %f106}, [%rd44+8];
	sub.f32 	%f107, %f10, %f105;
	sub.f32 	%f108, %f11, %f106;
	mul.f32 	%f109, %f108, %f108;
	fma.rn.f32 	%f110, %f107, %f107, %f109;
	sqrt.rn.f32 	%f111, %f110;
	cvt.f64.f32 	%fd9, %f111;
	max.f64 	%fd10, %fd9, 0d3F50624DD2F1A9FC;
	cvt.rn.f32.f64 	%f112, %fd10;
	div.rn.f32 	%f113, %f5, %f112;
	div.rn.f32 	%f114, %f113, %f6;
	div.rn.f32 	%f115, %f114, 0f461C4000;
	div.rn.f32 	%f116, %f107, %f112;
	fma.rn.f32 	%f295, %f116, %f115, %f102;
	div.rn.f32 	%f117, %f108, %f112;
	fma.rn.f32 	%f294, %f117, %f115, %f104;
	add.s32 	%r65, %r65, 4;
	add.s64 	%rd44, %rd44, 32;
	setp.ne.s32 	%p6, %r65, 0;
	mov.u32 	%r67, %r5;
	@%p6 bra 	$L__BB0_8;
$L__BB0_9:
	setp.eq.s32 	%p7, %r4, 0;
	@%p7 bra 	$L__BB0_14;
	setp.eq.s32 	%p8, %r4, 1;
	@%p8 bra 	$L__BB0_12;
	shl.b32 	%r37, %r67, 1;
	mul.wide.u32 	%rd20, %r37, 4;
	add.s64 	%rd21, %rd2, %rd20;
	ld.global.v2.f32 	{%f119, %f120}, [%rd21];
	sub.f32 	%f121, %f10, %f119;
	sub.f32 	%f122, %f11, %f120;
	mul.f32 	%f123, %f122, %f122;
	fma.rn.f32 	%f124, %f121, %f121, %f123;
	sqrt.rn.f32 	%f125, %f124;
	cvt.f64.f32 	%fd11, %f125;
	max.f64 	%fd12, %fd11, 0d3F50624DD2F1A9FC;
	cvt.rn.f32.f64 	%f126, %fd12;
	div.rn.f32 	%f127, %f5, %f126;
	div.rn.f32 	%f128, %f127, %f6;
	div.rn.f32 	%f129, %f128, 0f461C4000;
	div.rn.f32 	%f130, %f121, %f126;
	fma.rn.f32 	%f131, %f130, %f129, %f295;
	div.rn.f32 	%f132, %f122, %f126;
	fma.rn.f32 	%f133, %f132, %f129, %f294;
	ld.global.v2.f32 	{%f134, %f135}, [%rd21+8];
	sub.f32 	%f136, %f10, %f134;
	sub.f32 	%f137, %f11, %f135;
	mul.f32 	%f138, %f137, %f137;
	fma.rn.f32 	%f139, %f136, %f136, %f138;
	sqrt.rn.f32 	%f140, %f139;
	cvt.f64.f32 	%fd13, %f140;
	max.f64 	%fd14, %fd13, 0d3F50624DD2F1A9FC;
	cvt.rn.f32.f64 	%f141, %fd14;
	div.rn.f32 	%f142, %f5, %f141;
	div.rn.f32 	%f143, %f142, %f6;
	div.rn.f32 	%f144, %f143, 0f461C4000;
	div.rn.f32 	%f145, %f136, %f141;
	fma.rn.f32 	%f295, %f145, %f144, %f131;
	div.rn.f32 	%f146, %f137, %f141;
	fma.rn.f32 	%f294, %f146, %f144, %f133;
	sub.s32 	%r38, %r37, %r67;
	add.s32 	%r67, %r38, 2;
$L__BB0_12:
	and.b32  	%r39, %r2, 1;
	setp.eq.b32 	%p9, %r39, 1;
	not.pred 	%p10, %p9;
	@%p10 bra 	$L__BB0_14;
	shl.b32 	%r40, %r67, 1;
	mul.wide.u32 	%rd22, %r40, 4;
	add.s64 	%rd23, %rd2, %rd22;
	ld.global.v2.f32 	{%f147, %f148}, [%rd23];
	sub.f32 	%f149, %f10, %f147;
	sub.f32 	%f150, %f11, %f148;
	mul.f32 	%f151, %f150, %f150;
	fma.rn.f32 	%f152, %f149, %f149, %f151;
	sqrt.rn.f32 	%f153, %f152;
	cvt.f64.f32 	%fd15, %f153;
	max.f64 	%fd16, %fd15, 0d3F50624DD2F1A9FC;
	cvt.rn.f32.f64 	%f154, %fd16;
	div.rn.f32 	%f155, %f5, %f154;
	div.rn.f32 	%f156, %f155, %f6;
	div.rn.f32 	%f157, %f156, 0f461C4000;
	div.rn.f32 	%f158, %f149, %f154;
	fma.rn.f32 	%f295, %f158, %f157, %f295;
	div.rn.f32 	%f159, %f150, %f154;
	fma.rn.f32 	%f294, %f159, %f157, %f294;
$L__BB0_14:
	setp.lt.s32 	%p11, %r1, 1;
	mov.b32 	%r71, 0;
	@%p11 bra 	$L__BB0_16;
	ld.global.u32 	%r71, [%rd4];
$L__BB0_16:
	ld.global.u32 	%r15, [%rd5];
	setp.ge.s32 	%p12, %r71, %r15;
	@%p12 bra 	$L__BB0_25;
	add.s32 	%r42, %r71, 1;
	max.s32 	%r43, %r15, %r42;
	sub.s32 	%r16, %r43, %r71;
	and.b32  	%r17, %r16, 3;
	sub.s32 	%r44, %r71, %r43;
	setp.gt.u32 	%p13, %r44, -4;
	@%p13 bra 	$L__BB0_20;
	and.b32  	%r18, %r16, -4;
	mov.b32 	%r70, 0;
$L__BB0_19:
	.pragma "nounroll";
	shl.b32 	%r46, %r71, 1;
	mul.wide.s32 	%rd24, %r46, 4;
	add.s64 	%rd25, %rd1, %rd24;
	ld.global.u32 	%r47, [%rd25+4];
	shl.b32 	%r48, %r47, 1;
	mul.wide.s32 	%rd26, %r48, 4;
	add.s64 	%rd27, %rd2, %rd26;
	ld.global.v2.f32 	{%f161, %f162}, [%rd27];
	sub.f32 	%f163, %f10, %f161;
	sub.f32 	%f164, %f11, %f162;
	mul.f32 	%f165, %f164, %f164;
	fma.rn.f32 	%f166, %f163, %f163, %f165;
	sqrt.rn.f32 	%f167, %f166;
	cvt.f64.f32 	%fd17, %f167;
	max.f64 	%fd18, %fd17, 0d3F50624DD2F1A9FC;
	cvt.rn.f32.f64 	%f168, %fd18;
	mul.f32 	%f169, %f168, %f168;
	div.rn.f32 	%f170, %f169, %f4;
	div.rn.f32 	%f171, %f170, %f6;
	div.rn.f32 	%f172, %f163, %f168;
	mul.f32 	%f173, %f172, %f171;
	sub.f32 	%f174, %f295, %f173;
	div.rn.f32 	%f175, %f164, %f168;
	mul.f32 	%f176, %f175, %f171;
	sub.f32 	%f177, %f294, %f176;
	ld.global.u32 	%r49, [%rd25+12];
	shl.b32 	%r50, %r49, 1;
	mul.wide.s32 	%rd28, %r50, 4;
	add.s64 	%rd29, %rd2, %rd28;
	ld.global.v2.f32 	{%f178, %f179}, [%rd29];
	sub.f32 	%f180, %f10, %f178;
	sub.f32 	%f181, %f11, %f179;
	mul.f32 	%f182, %f181, %f181;
	fma.rn.f32 	%f183, %f180, %f180, %f182;
	sqrt.rn.f32 	%f184, %f183;
	cvt.f64.f32 	%fd19, %f184;
	max.f64 	%fd20, %fd19, 0d3F50624DD2F1A9FC;
	cvt.rn.f32.f64 	%f185, %fd20;
	mul.f32 	%f186, %f185, %f185;
	div.rn.f32 	%f187, %f186, %f4;
	div.rn.f32 	%f188, %f187, %f6;
	div.rn.f32 	%f189, %f180, %f185;
	mul.f32 	%f190, %f189, %f188;
	sub.f32 	%f191, %f174, %f190;
	div.rn.f32 	%f192, %f181, %f185;
	mul.f32 	%f193, %f192, %f188;
	sub.f32 	%f194, %f177, %f193;
	ld.global.u32 	%r51, [%rd25+20];
	shl.b32 	%r52, %r51, 1;
	mul.wide.s32 	%rd30, %r52, 4;
	add.s64 	%rd31, %rd2, %rd30;
	ld.global.v2.f32 	{%f195, %f196}, [%rd31];
	sub.f32 	%f197, %f10, %f195;
	sub.f32 	%f198, %f11, %f196;
	mul.f32 	%f199, %f198, %f198;
	fma.rn.f32 	%f200, %f197, %f197, %f199;
	sqrt.rn.f32 	%f201, %f200;
	cvt.f64.f32 	%fd21, %f201;
	max.f64 	%fd22, %fd21, 0d3F50624DD2F1A9FC;
	cvt.rn.f32.f64 	%f202, %fd22;
	mul.f32 	%f203, %f202, %f202;
	div.rn.f32 	%f204, %f203, %f4;
	div.rn.f32 	%f205, %f204, %f6;
	div.rn.f32 	%f206, %f197, %f202;
	mul.f32 	%f207, %f206, %f205;
	sub.f32 	%f208, %f191, %f207;
	div.rn.f32 	%f209, %f198, %f202;
	mul.f32 	%f210, %f209, %f205;
	sub.f32 	%f211, %f194, %f210;
	ld.global.u32 	%r53, [%rd25+28];
	shl.b32 	%r54, %r53, 1;
	mul.wide.s32 	%rd32, %r54, 4;
	add.s64 	%rd33, %rd2, %rd32;
	ld.global.v2.f32 	{%f212, %f213}, [%rd33];
	sub.f32 	%f214, %f10, %f212;
	sub.f32 	%f215, %f11, %f213;
	mul.f32 	%f216, %f215, %f215;
	fma.rn.f32 	%f217, %f214, %f214, %f216;
	sqrt.rn.f32 	%f218, %f217;
	cvt.f64.f32 	%fd23, %f218;
	max.f64 	%fd24, %fd23, 0d3F50624DD2F1A9FC;
	cvt.rn.f32.f64 	%f219, %fd24;
	mul.f32 	%f220, %f219, %f219;
	div.rn.f32 	%f221, %f220, %f4;
	div.rn.f32 	%f222, %f221, %f6;
	div.rn.f32 	%f223, %f214, %f219;
	mul.f32 	%f224, %f223, %f222;
	sub.f32 	%f295, %f208, %f224;
	div.rn.f32 	%f225, %f215, %f219;
	mul.f32 	%f226, %f225, %f222;
	sub.f32 	%f294, %f211, %f226;
	add.s32 	%r71, %r71, 4;
	add.s32 	%r70, %r70, 4;
	setp.ne.s32 	%p14, %r70, %r18;
	@%p14 bra 	$L__BB0_19;
$L__BB0_20:
	setp.eq.s32 	%p15, %r17, 0;
	@%p15 bra 	$L__BB0_25;
	setp.eq.s32 	%p16, %r17, 1;
	@%p16 bra 	$L__BB0_23;
	shl.b32 	%r55, %r71, 1;
	mul.wide.s32 	%rd34, %r55, 4;
	add.s64 	%rd35, %rd1, %rd34;
	ld.global.u32 	%r56, [%rd35+4];
	shl.b32 	%r57, %r56, 1;
	mul.wide.s32 	%rd36, %r57, 4;
	add.s64 	%rd37, %rd2, %rd36;
	ld.global.v2.f32 	{%f228, %f229}, [%rd37];
	sub.f32 	%f230, %f10, %f228;
	sub.f32 	%f231, %f11, %f229;
	mul.f32 	%f232, %f231, %f231;
	fma.rn.f32 	%f233, %f230, %f230, %f232;
	sqrt.rn.f32 	%f234, %f233;
	cvt.f64.f32 	%fd25, %f234;
	max.f64 	%fd26, %fd25, 0d3F50624DD2F1A9FC;
	cvt.rn.f32.f64 	%f235, %fd26;
	mul.f32 	%f236, %f235, %f235;
	div.rn.f32 	%f237, %f236, %f4;
	div.rn.f32 	%f238, %f237, %f6;
	div.rn.f32 	%f239, %f230, %f235;
	mul.f32 	%f240, %f239, %f238;
	sub.f32 	%f241, %f295, %f240;
	div.rn.f32 	%f242, %f231, %f235;
	mul.f32 	%f243, %f242, %f238;
	sub.f32 	%f244, %f294, %f243;
	ld.global.u32 	%r58, [%rd35+12];
	shl.b32 	%r59, %r58, 1;
	mul.wide.s32 	%rd38, %r59, 4;
	add.s64 	%rd39, %rd2, %rd38;
	ld.global.v2.f32 	{%f245, %f246}, [%rd39];
	sub.f32 	%f247, %f10, %f245;
	sub.f32 	%f248, %f11, %f246;
	mul.f32 	%f249, %f248, %f248;
	fma.rn.f32 	%f250, %f247, %f247, %f249;
	sqrt.rn.f32 	%f251, %f250;
	cvt.f64.f32 	%fd27, %f251;
	max.f64 	%fd28, %fd27, 0d3F50624DD2F1A9FC;
	cvt.rn.f32.f64 	%f252, %fd28;
	mul.f32 	%f253, %f252, %f252;
	div.rn.f32 	%f254, %f253, %f4;
	div.rn.f32 	%f255, %f254, %f6;
	div.rn.f32 	%f256, %f247, %f252;
	mul.f32 	%f257, %f256, %f255;
	sub.f32 	%f295, %f241, %f257;
	div.rn.f32 	%f258, %f248, %f252;
	mul.f32 	%f259, %f258, %f255;
	sub.f32 	%f294, %f244, %f259;
	add.s32 	%r71, %r71, 2;
$L__BB0_23:
	and.b32  	%r60, %r16, 1;
	setp.eq.b32 	%p17, %r60, 1;
	not.pred 	%p18, %p17;
	@%p18 bra 	$L__BB0_25;
	shl.b32 	%r61, %r71, 1;
	mul.wide.s32 	%rd40, %r61, 4;
	add.s64 	%rd41, %rd1, %rd40;
	ld.global.u32 	%r62, [%rd41+4];
	shl.b32 	%r63, %r62, 1;
	mul.wide.s32 	%rd42, %r63, 4;
	add.s64 	%rd43, %rd2, %rd42;
	ld.global.v2.f32 	{%f260, %f261}, [%rd43];
	sub.f32 	%f262, %f10, %f260;
	sub.f32 	%f263, %f11, %f261;
	mul.f32 	%f264, %f263, %f263;
	fma.rn.f32 	%f265, %f262, %f262, %f264;
	sqrt.rn.f32 	%f266, %f265;
	cvt.f64.f32 	%fd29, %f266;
	max.f64 	%fd30, %fd29, 0d3F50624DD2F1A9FC;
	cvt.rn.f32.f64 	%f267, %fd30;
	mul.f32 	%f268, %f267, %f267;
	div.rn.f32 	%f269, %f268, %f4;
	div.rn.f32 	%f270, %f269, %f6;
	div.rn.f32 	%f271, %f262, %f267;
	mul.f32 	%f272, %f271, %f270;
	sub.f32 	%f295, %f295, %f272;
	div.rn.f32 	%f273, %f263, %f267;
	mul.f32 	%f274, %f273, %f270;
	sub.f32 	%f294, %f294, %f274;
$L__BB0_25:
	mul.f32 	%f275, %f295, %f295;
	fma.rn.f32 	%f276, %f294, %f294, %f275;
	sqrt.rn.f32 	%f48, %f276;
	setp.leu.f32 	%p19, %f48, %f281;
	@%p19 bra 	$L__BB0_27;
	div.rn.f32 	%f277, %f295, %f48;
	mul.f32 	%f295, %f281, %f277;
	div.rn.f32 	%f278, %f294, %f48;
	mul.f32 	%f294, %f281, %f278;
$L__BB0_27:
	add.f32 	%f279, %f10, %f295;
	add.f32 	%f280, %f11, %f294;
	cvt.f64.f32 	%fd31, %f279;
	max.f64 	%fd32, %fd31, 0dC014000000000000;
	min.f64 	%fd33, %fd32, 0d4014000000000000;
	cvt.rn.f32.f64 	%f282, %fd33;
	cvt.f64.f32 	%fd34, %f280;
	max.f64 	%fd35, %fd34, 0dC014000000000000;
	min.f64 	%fd36, %fd35, 0d4014000000000000;
	cvt.rn.f32.f64 	%f283, %fd36;
	st.global.v2.f32 	[%rd3], {%f282, %f283};
	bar.sync 	0;
	cvt.f64.f32 	%fd37, %f281;
	mul.f64 	%fd38, %fd37, 0d3FEFAE147AE147AE;
	cvt.rn.f32.f64 	%f281, %fd38;
	add.s32 	%r64, %r64, 1;
	setp.ne.s32 	%p20, %r64, %r3;
	@%p20 bra 	$L__BB0_3;
$L__BB0_28:
	ret;

}


// ===== COMPILED SASS (sm_100) =====

	.target	sm_100

	.elftype	@"ET_EXEC"


//--------------------- .note.nv.tkinfo           --------------------------
	.section	.note.nv.tkinfo,"",@"SHT_NOTE"
	.sectionflags	@"SHF_NOTE_NV_TKINFO"
	.tkinfo
        /*0018*/ 	.word	0x00000002
        /*0030*/ 	.string	""
        /*0030*/ 	.string	"ptxas"
        /*0030*/ 	.string	"Cuda compilation tools, release 13.0, V13.0.88"
        /*0030*/ 	.string	"Build cuda_13.0.r13.0/compiler.36424714_0"
        /*0030*/ 	.string	"-arch sm_100 -m 64 "



//--------------------- .note.nv.cuinfo           --------------------------
	.section	.note.nv.cuinfo,"",@"SHT_NOTE"
	.sectionflags	@"SHF_NOTE_NV_CUINFO"
        /*0018*/ 	.short	0x0002
        /*001a*/ 	.short	0x0064
        /*001c*/ 	.short	0x0082
	.zero		2


//--------------------- .nv.info                  --------------------------
	.section	.nv.info,"",@"SHT_CUDA_INFO"
	.align	4


	//----- nvinfo : EIATTR_REGCOUNT
	.align		4
        /*0000*/ 	.byte	0x04, 0x2f
        /*0002*/ 	.short	(.L_3 - .L_2)
	.align		4
.L_2:
        /*0004*/ 	.word	index@(_Z19kernelForceDirectedPfPiS0_)
        /*0008*/ 	.word	0x0000002a


	//----- nvinfo : EIATTR_FRAME_SIZE
	.align		4
.L_3:
        /*000c*/ 	.byte	0x04, 0x11
        /*000e*/ 	.short	(.L_5 - .L_4)
	.align		4
.L_4:
        /*0010*/ 	.word	index@($__internal_1_$__cuda_sm3x_div_rn_noftz_f32_slowpath)
        /*0014*/ 	.word	0x00000010


	//----- nvinfo : EIATTR_FRAME_SIZE
	.align		4
.L_5:
        /*0018*/ 	.byte	0x04, 0x11
        /*001a*/ 	.short	(.L_7 - .L_6)
	.align		4
.L_6:
        /*001c*/ 	.word	index@($__internal_0_$__cuda_sm20_sqrt_rn_f32_slowpath)
        /*0020*/ 	.word	0x00000010


	//----- nvinfo : EIATTR_FRAME_SIZE
	.align		4
.L_7:
        /*0024*/ 	.byte	0x04, 0x11
        /*0026*/ 	.short	(.L_9 - .L_8)
	.align		4
.L_8:
        /*0028*/ 	.word	index@(_Z19kernelForceDirectedPfPiS0_)
        /*002c*/ 	.word	0x00000010


	//----- nvinfo : EIATTR_MIN_STACK_SIZE
	.align		4
.L_9:
        /*0030*/ 	.byte	0x04, 0x12
        /*0032*/ 	.short	(.L_11 - .L_10)
	.align		4
.L_10:
        /*0034*/ 	.word	index@(_Z19kernelForceDirectedPfPiS0_)
        /*0038*/ 	.word	0x00000010
.L_11:


//--------------------- .nv.compat                --------------------------
	.section	.nv.compat,"",@"SHT_CUDA_COMPAT_INFO"
	.align	4
        /*0000*/ 	.byte	0x02, 0x09, 0x00, 0x00, 0x02, 0x02, 0x01, 0x00, 0x02, 0x05, 0x05, 0x00, 0x03, 0x07, 0x01, 0x01
        /*0010*/ 	.byte	0x02, 0x03, 0x00, 0x00, 0x02, 0x06, 0x01, 0x00, 0x04, 0x0b, 0x08, 0x00, 0x01, 0x00, 0x00, 0x00
        /*0020*/ 	.byte	0x00, 0x00, 0x00, 0x00


//--------------------- .nv.info._Z19kernelForceDirectedPfPiS0_ --------------------------
	.section	.nv.info._Z19kernelForceDirectedPfPiS0_,"",@"SHT_CUDA_INFO"
	.sectionflags	@""
	.align	4


	//----- nvinfo : EIATTR_CUDA_API_VERSION
	.align		4
        /*0000*/ 	.byte	0x04, 0x37
        /*0002*/ 	.short	(.L_13 - .L_12)
.L_12:
        /*0004*/ 	.word	0x00000082


	//----- nvinfo : EIATTR_KPARAM_INFO
	.align		4
.L_13:
        /*0008*/ 	.byte	0x04, 0x17
        /*000a*/ 	.short	(.L_15 - .L_14)
.L_14:
        /*000c*/ 	.word	0x00000000
        /*0010*/ 	.short	0x0002
        /*0012*/ 	.short	0x0010
        /*0014*/ 	.byte	0x00, 0xf5, 0x21, 0x00


	//----- nvinfo : EIATTR_KPARAM_INFO
	.align		4
.L_15:
        /*0018*/ 	.byte	0x04, 0x17
        /*001a*/ 	.short	(.L_17 - .L_16)
.L_16:
        /*001c*/ 	.word	0x00000000
        /*0020*/ 	.short	0x0001
        /*0022*/ 	.short	0x0008
        /*0024*/ 	.byte	0x00, 0xf5, 0x21, 0x00


	//----- nvinfo : EIATTR_KPARAM_INFO
	.align		4
.L_17:
        /*0028*/ 	.byte	0x04, 0x17
        /*002a*/ 	.short	(.L_19 - .L_18)
.L_18:
        /*002c*/ 	.word	0x00000000
        /*0030*/ 	.short	0x0000
        /*0032*/ 	.short	0x0000
        /*0034*/ 	.byte	0x00, 0xf5, 0x21, 0x00


	//----- nvinfo : EIATTR_SPARSE_MMA_MASK
	.align		4
.L_19:
        /*0038*/ 	.byte	0x03, 0x50
        /*003a*/ 	.short	0x0000


	//----- nvinfo : EIATTR_MAXREG_COUNT
	.align		4
        /*003c*/ 	.byte	0x03, 0x1b
        /*003e*/ 	.short	0x00ff


	//----- nvinfo : EIATTR_NUM_BARRIERS
	.align		4
        /*0040*/ 	.byte	0x02, 0x4c
        /*0042*/ 	.byte	0x01
	.zero		1


	//----- nvinfo : EIATTR_EXTERNS
	.align		4
        /*0044*/ 	.byte	0x04, 0x0f
        /*0046*/ 	.short	(.L_21 - .L_20)


	//   ....[0]....
	.align		4
.L_20:
        /*0048*/ 	.word	index@(vprintf)


	//----- nvinfo : EIATTR_MERCURY_ISA_VERSION
	.align		4
.L_21:
        /*004c*/ 	.byte	0x03, 0x5f
        /*004e*/ 	.short	0x0101


	//----- nvinfo : EIATTR_VRC_CTA_INIT_COUNT
	.align		4
        /*0050*/ 	.byte	0x02, 0x4a
	.zero		1
	.zero		1


	//----- nvinfo : EIATTR_SYSCALL_OFFSETS
	.align		4
        /*0054*/ 	.byte	0x04, 0x46
        /*0056*/ 	.short	(.L_23 - .L_22)


	//   ....[0]....
.L_22:
        /*0058*/ 	.word	0x00000320


	//----- nvinfo : EIATTR_EXIT_INSTR_OFFSETS
	.align		4
.L_23:
        /*005c*/ 	.byte	0x04, 0x1c
        /*005e*/ 	.short	(.L_25 - .L_24)


	//   ....[0]....
.L_24:
        /*0060*/ 	.word	0x000000c0


	//   ....[1]....
        /*0064*/ 	.word	0x000000f0


	//   ....[2]....
        /*0068*/ 	.word	0x000069a0


	//----- nvinfo : EIATTR_CRS_STACK_SIZE
	.align		4
.L_25:
        /*006c*/ 	.byte	0x04, 0x1e
        /*006e*/ 	.short	(.L_27 - .L_26)
.L_26:
        /*0070*/ 	.word	0x00000000


	//----- nvinfo : EIATTR_CBANK_PARAM_SIZE
	.align		4
.L_27:
        /*0074*/ 	.byte	0x03, 0x19
        /*0076*/ 	.short	0x0018


	//----- nvinfo : EIATTR_PARAM_CBANK
	.align		4
        /*0078*/ 	.byte	0x04, 0x0a
        /*007a*/ 	.short	(.L_29 - .L_28)
	.align		4
.L_28:
        /*007c*/ 	.word	index@(.nv.constant0._Z19kernelForceDirectedPfPiS0_)
        /*0080*/ 	.short	0x0380
        /*0082*/ 	.short	0x0018


	//----- nvinfo : EIATTR_SW_WAR
	.align		4
.L_29:
        /*0084*/ 	.byte	0x04, 0x36
        /*0086*/ 	.short	(.L_31 - .L_30)
.L_30:
        /*0088*/ 	.word	0x00000008
.L_31:


//--------------------- .nv.callgraph             --------------------------
	.section	.nv.callgraph,"",@"SHT_CUDA_CALLGRAPH"
	.align	4
	.sectionentsize	8
	.align		4
        /*0000*/ 	.word	0x00000000
	.align		4
        /*0004*/ 	.word	0xffffffff
	.align		4
        /*0008*/ 	.word	index@(_Z19kernelForceDirectedPfPiS0_)
	.align		4
        /*000c*/ 	.word	index@(vprintf)
	.align		4
        /*0010*/ 	.word	0x00000000
	.align		4
        /*0014*/ 	.word	0xfffffffe
	.align		4
        /*0018*/ 	.word	0x00000000
	.align		4
        /*001c*/ 	.word	0xfffffffd
	.align		4
        /*0020*/ 	.word	0x00000000
	.align		4
        /*0024*/ 	.word	0xfffffffc


//--------------------- .nv.constant4             --------------------------
	.section	.nv.constant4,"a",@progbits
	.align	8
	.align		8
.nv.constant4:
        /*0000*/ 	.dword	vprintf
	.align		8
        /*0008*/ 	.dword	$str


//--------------------- .nv.constant3             --------------------------
	.section	.nv.constant3,"a",@progbits
	.align	4
.nv.constant3:
	.type		deviceParams,@object
	.size		deviceParams,(.L_0 - deviceParams)
deviceParams:
	.zero		20
.L_0:


//--------------------- .text._Z19kernelForceDirectedPfPiS0_ --------------------------
	.section	.text._Z19kernelForceDirectedPfPiS0_,"ax",@progbits
	.align	128
        .global         _Z19kernelForceDirectedPfPiS0_
        .type           _Z19kernelForceDirectedPfPiS0_,@function
        .size           _Z19kernelForceDirectedPfPiS0_,(.L_x_206 - _Z19kernelForceDirectedPfPiS0_)
        .other          _Z19kernelForceDirectedPfPiS0_,@"STO_CUDA_ENTRY STV_DEFAULT"
_Z19kernelForceDirectedPfPiS0_:
.text._Z19kernelForceDirectedPfPiS0_:
[----:B------:R-:W0:Y:S01]  /*0000*/  LDC R1, c[0x0][0x37c] ;  /* 0x0000df00ff017b82 */ /* 0x000e220000000800 */
[----:B------:R-:W1:Y:S01]  /*0010*/  S2R R3, SR_TID.X ;  /* 0x0000000000037919 */ /* 0x000e620000002100 */
[----:B------:R-:W2:Y:S06]  /*0020*/  LDCU UR5, c[0x0][0x2fc] ;  /* 0x00005f80ff0577ac */ /* 0x000eac0008000800 */
[----:B------:R-:W1:Y:S01]  /*0030*/  S2UR UR6, SR_CTAID.X ;  /* 0x00000000000679c3 */ /* 0x000e620000002500 */
[----:B0-----:R-:W-:Y:S01]  /*0040*/  IADD3 R1, PT, PT, R1, -0x10, RZ ;  /* 0xfffffff001017810 */ /* 0x001fe20007ffe0ff */
[----:B------:R-:W0:Y:S01]  /*0050*/  LDCU UR7, c[0x3][URZ] ;  /* 0x00c00000ff0777ac */ /* 0x000e220008000800 */
[----:B------:R-:W3:Y:S05]  /*0060*/  LDCU UR4, c[0x0][0x2f8] ;  /* 0x00005f00ff0477ac */ /* 0x000eea0008000800 */
[----:B------:R-:W1:Y:S01]  /*0070*/  LDC R28, c[0x0][0x360] ;  /* 0x0000d800ff1c7b82 */ /* 0x000e620000000800 */
[----:B---3--:R-:W-:-:S04]  /*0080*/  IADD3 R17, P1, PT, R1, UR4, RZ ;  /* 0x0000000401117c10 */ /* 0x008fc8000ff3e0ff */
[----:B--2---:R-:W-:Y:S01]  /*0090*/  IADD3.X R16, PT, PT, RZ, UR5, RZ, P1, !PT ;  /* 0x00000005ff107c10 */ /* 0x004fe20008ffe4ff */
[----:B-1----:R-:W-:-:S05]  /*00a0*/  IMAD R28, R28, UR6, R3 ;  /* 0x000000061c1c7c24 */ /* 0x002fca000f8e0203 */
[----:B0-----:R-:W-:-:S13]  /*00b0*/  ISETP.GE.AND P0, PT, R28, UR7, PT ;  /* 0x000000071c007c0c */ /* 0x001fda000bf06270 */
[----:B------:R-:W-:Y:S05]  /*00c0*/  @P0 EXIT ;  /* 0x000000000000094d */ /* 0x000fea0003800000 */
[----:B------:R-:W0:Y:S02]  /*00d0*/  LDC R0, c[0x3][0xc] ;  /* 0x00c00300ff007b82 */ /* 0x000e240000000800 */
[----:B0-----:R-:W-:-:S13]  /*00e0*/  ISETP.GE.AND P0, PT, R0, 0x1, PT ;  /* 0x000000010000780c */ /* 0x001fda0003f06270 */
[----:B------:R-:W-:Y:S05]  /*00f0*/  @!P0 EXIT ;  /* 0x000000000000894d */ /* 0x000fea0003800000 */
[----:B------:R-:W0:Y:S01]  /*0100*/  LDC.64 R24, c[0x0][0x380] ;  /* 0x0000e000ff187b82 */ /* 0x000e220000000a00 */
[----:B------:R-:W1:Y:S01]  /*0110*/  LDCU.64 UR36, c[0x0][0x358] ;  /* 0x00006b00ff2477ac */ /* 0x000e620008000a00 */
[----:B------:R-:W-:Y:S01]  /*0120*/  SHF.L.U32 R3, R28, 0x1, RZ ;  /* 0x000000011c037819 */ /* 0x000fe200000006ff */
[----:B------:R-:W2:Y:S05]  /*0130*/  LDCU UR4, c[0x3][0x10] ;  /* 0x00c00200ff0477ac */ /* 0x000eaa0008000800 */
[----:B------:R-:W3:Y:S08]  /*0140*/  LDC.64 R18, c[0x0][0x390] ;  /* 0x0000e400ff127b82 */ /* 0x000ef00000000a00 */
[----:B------:R-:W4:Y:S01]  /*0150*/  LDC R2, c[0x3][0x8] ;  /* 0x00c00200ff027b82 */ /* 0x000f220000000800 */
[----:B0-----:R-:W-:-:S05]  /*0160*/  IMAD.WIDE R24, R3, 0x4, R24 ;  /* 0x0000000403187825 */ /* 0x001fca00078e0218 */
[----:B-1----:R0:W5:Y:S01]  /*0170*/  LDG.E.64 R8, desc[UR36][R24.64] ;  /* 0x0000002418087981 */ /* 0x002162000c1e1b00 */
[C---:B------:R-:W-:Y:S01]  /*0180*/  IADD3 R23, PT, PT, R28.reuse, -0x1, RZ ;  /* 0xffffffff1c177810 */ /* 0x040fe20007ffe0ff */
[----:B------:R-:W-:Y:S02]  /*0190*/  ULOP3.LUT UR39, UR7, 0x7ffffffc, URZ, 0xc0, !UPT ;  /* 0x7ffffffc07277892 */ /* 0x000fe4000f8ec0ff */
[----:B------:R-:W-:Y:S01]  /*01a0*/  I2FP.F32.S32 R27, UR7 ;  /* 0x00000007001b7c45 */ /* 0x000fe20008201400 */
[----:B------:R-:W-:Y:S01]  /*01b0*/  ULOP3.LUT UR40, UR7, 0x3, URZ, 0xc0, !UPT ;  /* 0x0000000307287892 */ /* 0x000fe2000f8ec0ff */
[----:B--2---:R-:W-:Y:S01]  /*01c0*/  I2FP.F32.S32 R26, UR4 ;  /* 0x00000004001a7c45 */ /* 0x004fe20008201400 */
[--C-:B---3--:R-:W-:Y:S01]  /*01d0*/  IMAD.WIDE.U32 R22, R23, 0x4, R18.reuse ;  /* 0x0000000417167825 */ /* 0x108fe200078e0012 */
[----:B------:R-:W-:Y:S01]  /*01e0*/  UIADD3 UR41, UPT, UPT, -UR39, URZ, URZ ;  /* 0x000000ff27297290 */ /* 0x000fe2000fffe1ff */
[----:B------:R-:W-:Y:S02]  /*01f0*/  UMOV UR38, URZ ;  /* 0x000000ff00267c82 */ /* 0x000fe40008000000 */
[----:B------:R-:W-:-:S04]  /*0200*/  IMAD.WIDE R18, R28, 0x4, R18 ;  /* 0x000000041c127825 */ /* 0x000fc800078e0212 */
[----:B0---4-:R-:W-:-:S07]  /*0210*/  FMUL R2, R2, R2 ;  /* 0x0000000202027220 */ /* 0x011fce0000400000 */
.L_x_191:
[----:B------:R-:W-:Y:S01]  /*0220*/  ISETP.NE.AND P0, PT, R28, RZ, PT ;  /* 0x000000ff1c00720c */ /* 0x000fe20003f05270 */
[----:B------:R-:W-:-:S12]  /*0230*/  BSSY.RECONVERGENT B6, `(.L_x_0) ;  /* 0x0000010000067945 */ /* 0x000fd80003800200 */
[----:B01----:R-:W-:Y:S05]  /*0240*/  @P0 BRA `(.L_x_1) ;  /* 0x0000000000380947 */ /* 0x003fea0003800000 */
[----:B------:R-:W0:Y:S01]  /*0250*/  LDCU UR4, c[0x0][0x2f8] ;  /* 0x00005f00ff0477ac */ /* 0x000e220008000800 */
[----:B-----5:R-:W-:Y:S01]  /*0260*/  F2F.F64.F32 R12, R8 ;  /* 0x00000008000c7310 */ /* 0x020fe20000201800 */
[----:B------:R-:W-:Y:S02]  /*0270*/  MOV R0, 0x0 ;  /* 0x0000000000007802 */ /* 0x000fe40000000f00 */
[----:B------:R-:W-:Y:S02]  /*0280*/  MOV R6, R17 ;  /* 0x0000001100067202 */ /* 0x000fe40000000f00 */
[----:B------:R1:W2:Y:S01]  /*0290*/  LDC.64 R10, c[0x4][R0] ;  /* 0x01000000000a7b82 */ /* 0x0002a20000000a00 */
[----:B------:R-:W-:Y:S02]  /*02a0*/  MOV R7, R16 ;  /* 0x0000001000077202 */ /* 0x000fe40000000f00 */
[----:B------:R-:W3:Y:S01]  /*02b0*/  F2F.F64.F32 R14, R9 ;  /* 0x00000009000e7310 */ /* 0x000ee20000201800 */
[----:B0-----:R-:W-:Y:S01]  /*02c0*/  IADD3 R3, PT, PT, R17, -UR4, RZ ;  /* 0x8000000411037c10 */ /* 0x001fe2000fffe0ff */
[----:B------:R-:W0:Y:S04]  /*02d0*/  LDCU.64 UR4, c[0x4][0x8] ;  /* 0x01000100ff0477ac */ /* 0x000e280008000a00 */
[----:B---3--:R1:W-:Y:S01]  /*02e0*/  STL.128 [R3], R12 ;  /* 0x0000000c03007387 */ /* 0x0083e20000100c00 */
[----:B0-----:R-:W-:-:S02]  /*02f0*/  MOV R4, UR4 ;  /* 0x0000000400047c02 */ /* 0x001fc40008000f00 */
[----:B------:R-:W-:-:S07]  /*0300*/  MOV R5, UR5 ;  /* 0x0000000500057c02 */ /* 0x000fce0008000f00 */
[----:B------:R-:W-:-:S07]  /*0310*/  LEPC R20, `(.L_x_1) ;  /* 0x000000001014794e */ /* 0x000fce0000000000 */
[----:B-12---:R-:W-:Y:S05]  /*0320*/  CALL.ABS.NOINC R10 ;  /* 0x000000000a007343 */ /* 0x006fea0003c00000 */
.L_x_1:
[----:B------:R-:W-:Y:S05]  /*0330*/  BSYNC.RECONVERGENT B6 ;  /* 0x0000000000067941 */ /* 0x000fea0003800200 */
.L_x_0:
[----:B-----5:R0:W5:Y:S01]  /*0340*/  LDG.E.64 R8, desc[UR36][R24.64] ;  /* 0x0000002418087981 */ /* 0x020162000c1e1b00 */
[----:B------:R-:W1:Y:S01]  /*0350*/  LDCU UR4, c[0x3][URZ] ;  /* 0x00c00000ff0477ac */ /* 0x000e620008000800 */
[----:B------:R-:W-:Y:S01]  /*0360*/  HFMA2 R0, -RZ, RZ, 0, 0 ;  /* 0x00000000ff007431 */ /* 0x000fe200000001ff */
[----:B------:R-:W-:Y:S01]  /*0370*/  MOV R3, RZ ;  /* 0x000000ff00037202 */ /* 0x000fe20000000f00 */
[----:B-1----:R-:W-:-:S09]  /*0380*/  UISETP.GE.AND UP0, UPT, UR4, 0x1, UPT ;  /* 0x000000010400788c */ /* 0x002fd2000bf06270 */
[----:B0-----:R-:W-:Y:S05]  /*0390*/  BRA.U !UP0, `(.L_x_2) ;  /* 0x0000003108847547 */ /* 0x001fea000b800000 */
[----:B------:R-:W-:Y:S01]  /*03a0*/  UISETP.GE.U32.AND UP0, UPT, UR4, 0x4, UPT ;  /* 0x000000040400788c */ /* 0x000fe2000bf06070 */
[----:B------:R-:W-:Y:S01]  /*03b0*/  MOV R3, RZ ;  /* 0x000000ff00037202 */ /* 0x000fe20000000f00 */
[----:B------:R-:W-:Y:S01]  /*03c0*/  IMAD.MOV.U32 R12, RZ, RZ, RZ ;  /* 0x000000ffff0c7224 */ /* 0x000fe200078e00ff */
[----:B------:R-:W-:-:S06]  /*03d0*/  MOV R0, RZ ;  /* 0x000000ff00007202 */ /* 0x000fcc0000000f00 */
[----:B------:R-:W-:Y:S05]  /*03e0*/  BRA.U !UP0, `(.L_x_3) ;  /* 0x0000001d08107547 */ /* 0x000fea000b800000 */
[----:B------:R-:W0:Y:S01]  /*03f0*/  LDCU.64 UR4, c[0x0][0x380] ;  /* 0x00007000ff0477ac */ /* 0x000e220008000a00 */
[----:B------:R-:W-:Y:S01]  /*0400*/  HFMA2 R3, -RZ, RZ, 0, 0 ;  /* 0x00000000ff037431 */ /* 0x000fe200000001ff */
[----:B------:R-:W-:Y:S01]  /*0410*/  BSSY.RECONVERGENT B2, `(.L_x_4) ;  /* 0x00001c0000027945 */ /* 0x000fe20003800200 */
[----:B------:R-:W-:Y:S01]  /*0420*/  MOV R12, UR41 ;  /* 0x00000029000c7c02 */ /* 0x000fe20008000f00 */
[----:B0-----:R-:W-:-:S04]  /*0430*/  UIADD3 UR4, UP0, UPT, UR4, 0x10, URZ ;  /* 0x0000001004047890 */ /* 0x001fc8000ff1e0ff */
[----:B------:R-:W-:Y:S02]  /*0440*/  UIADD3.X UR5, UPT, UPT, URZ, UR5, URZ, UP0, !UPT ;  /* 0x00000005ff057290 */ /* 0x000fe400087fe4ff */
[----:B------:R-:W-:-:S04]  /*0450*/  MOV R10, UR4 ;  /* 0x00000004000a7c02 */ /* 0x000fc80008000f00 */
[----:B------:R-:W-:-:S07]  /*0460*/  MOV R11, UR5 ;  /* 0x00000005000b7c02 */ /* 0x000fce0008000f00 */
.L_x_57:
[----:B------:R-:W2:Y:S01]  /*0470*/  LDG.E.64 R6, desc[UR36][R10.64+-0x10] ;  /* 0xfffff0240a067981 */ /* 0x000ea2000c1e1b00 */
[----:B------:R-:W-:Y:S01]  /*0480*/  IADD3 R12, PT, PT, R12, 0x4, RZ ;  /* 0x000000040c0c7810 */ /* 0x000fe20007ffe0ff */
[----:B------:R-:W-:Y:S03]  /*0490*/  BSSY.RECONVERGENT B0, `(.L_x_5) ;  /* 0x0000013000007945 */ /* 0x000fe60003800200 */
[----:B------:R-:W-:Y:S01]  /*04a0*/  ISETP.NE.AND P2, PT, R12, RZ, PT ;  /* 0x000000ff0c00720c */ /* 0x000fe20003f45270 */
[----:B--2--5:R-:W-:Y:S01]  /*04b0*/  FADD R4, R9, -R7 ;  /* 0x8000000709047221 */ /* 0x024fe20000000000 */
[----:B------:R-:W-:-:S03]  /*04c0*/  FADD R5, R8, -R6 ;  /* 0x8000000608057221 */ /* 0x000fc60000000000 */
[----:B------:R-:W-:-:S04]  /*04d0*/  FMUL R6, R4, R4 ;  /* 0x0000000404067220 */ /* 0x000fc80000400000 */
[----:B------:R-:W-:-:S04]  /*04e0*/  FFMA R14, R5, R5, R6 ;  /* 0x00000005050e7223 */ /* 0x000fc80000000006 */
[----:B------:R0:W1:Y:S01]  /*04f0*/  MUFU.RSQ R7, R14 ;  /* 0x0000000e00077308 */ /* 0x0000620000001400 */
[----:B------:R-:W-:-:S04]  /*0500*/  IADD3 R6, PT, PT, R14, -0xd000000, RZ ;  /* 0xf30000000e067810 */ /* 0x000fc80007ffe0ff */
[----:B------:R-:W-:-:S13]  /*0510*/  ISETP.GT.U32.AND P0, PT, R6, 0x727fffff, PT ;  /* 0x727fffff0600780c */ /* 0x000fda0003f04070 */
[----:B01----:R-:W-:Y:S05]  /*0520*/  @!P0 BRA `(.L_x_6) ;  /* 0x0000000000148947 */ /* 0x003fea0003800000 */
[----:B------:R-:W-:Y:S02]  /*0530*/  MOV R6, R14 ;  /* 0x0000000e00067202 */ /* 0x000fe40000000f00 */
[----:B------:R-:W-:-:S07]  /*0540*/  MOV R33, 0x560 ;  /* 0x0000056000217802 */ /* 0x000fce0000000f00 */
[----:B------:R-:W-:Y:S05]  /*0550*/  CALL.REL.NOINC `($__internal_0_$__cuda_sm20_sqrt_rn_f32_slowpath) ;  /* 0x0000006400147944 */ /* 0x000fea0003c00000 */
[----:B------:R-:W-:Y:S01]  /*0560*/  MOV R13, R20 ;  /* 0x00000014000d7202 */ /* 0x000fe20000000f00 */
[----:B------:R-:W-:Y:S06]  /*0570*/  BRA `(.L_x_7) ;  /* 0x0000000000107947 */ /* 0x000fec0003800000 */
.L_x_6:
[----:B------:R-:W-:Y:S01]  /*0580*/  FMUL.FTZ R13, R14, R7 ;  /* 0x000000070e0d7220 */ /* 0x000fe20000410000 */
[----:B------:R-:W-:-:S03]  /*0590*/  FMUL.FTZ R7, R7, 0.5 ;  /* 0x3f00000007077820 */ /* 0x000fc60000410000 */
[----:B------:R-:W-:-:S04]  /*05a0*/  FFMA R6, -R13, R13, R14 ;  /* 0x0000000d0d067223 */ /* 0x000fc8000000010e */
[----:B------:R-:W-:-:S07]  /*05b0*/  FFMA R13, R6, R7, R13 ;  /* 0x00000007060d7223 */ /* 0x000fce000000000d */
.L_x_7:
[----:B------:R-:W-:Y:S05]  /*05c0*/  BSYNC.RECONVERGENT B0 ;  /* 0x0000000000007941 */ /* 0x000fea0003800200 */
.L_x_5:
[----:B------:R-:W0:Y:S01]  /*05d0*/  F2F.F64.F32 R6, R13 ;  /* 0x0000000d00067310 */ /* 0x000e220000201800 */
[----:B------:R-:W-:Y:S01]  /*05e0*/  UMOV UR4, 0xd2f1a9fc ;  /* 0xd2f1a9fc00047882 */ /* 0x000fe20000000000 */
[----:B------:R-:W-:Y:S01]  /*05f0*/  UMOV UR5, 0x3f50624d ;  /* 0x3f50624d00057882 */ /* 0x000fe20000000000 */
[----:B------:R-:W-:Y:S01]  /*0600*/  BSSY.RECONVERGENT B3, `(.L_x_8) ;  /* 0x0000017000037945 */ /* 0x000fe20003800200 */
[----:B------:R-:W-:Y:S01]  /*0610*/  UMOV UR6, UR5 ;  /* 0x0000000500067c82 */ /* 0x000fe20008000000 */
[----:B0-----:R-:W-:Y:S01]  /*0620*/  DSETP.MAX.AND P0, P1, R6, UR4, PT ;  /* 0x0000000406007e2a */ /* 0x001fe2000b90f000 */
[----:B------:R-:W-:-:S05]  /*0630*/  MOV R14, R7 ;  /* 0x00000007000e7202 */ /* 0x000fca0000000f00 */
[----:B------:R-:W-:Y:S02]  /*0640*/  FSEL R15, R14, UR6, P0 ;  /* 0x000000060e0f7c08 */ /* 0x000fe40008000000 */
[----:B------:R-:W-:Y:S02]  /*0650*/  MOV R14, UR6 ;  /* 0x00000006000e7c02 */ /* 0x000fe40008000f00 */
[----:B------:R-:W-:-:S04]  /*0660*/  SEL R6, R6, UR4, P0 ;  /* 0x0000000406067c07 */ /* 0x000fc80008000000 */
[----:B------:R-:W-:-:S05]  /*0670*/  @P1 LOP3.LUT R15, R14, 0x80000, RZ, 0xfc, !PT ;  /* 0x000800000e0f1812 */ /* 0x000fca00078efcff */
[----:B------:R-:W-:-:S04]  /*0680*/  IMAD.MOV.U32 R7, RZ, RZ, R15 ;  /* 0x000000ffff077224 */ /* 0x000fc800078e000f */
[----:B------:R-:W0:Y:S08]  /*0690*/  F2F.F32.F64 R21, R6 ;  /* 0x0000000600157310 */ /* 0x000e300000301000 */
[----:B0-----:R-:W0:Y:S08]  /*06a0*/  MUFU.RCP R13, R21 ;  /* 0x00000015000d7308 */ /* 0x001e300000001000 */
[----:B------:R-:W1:Y:S01]  /*06b0*/  FCHK P0, R2, R21 ;  /* 0x0000001502007302 */ /* 0x000e620000000000 */
[----:B0-----:R-:W-:-:S04]  /*06c0*/  FFMA R14, -R21, R13, 1 ;  /* 0x3f800000150e7423 */ /* 0x001fc8000000010d */
[----:B------:R-:W-:-:S04]  /*06d0*/  FFMA R13, R13, R14, R13 ;  /* 0x0000000e0d0d7223 */ /* 0x000fc8000000000d */
[----:B------:R-:W-:-:S04]  /*06e0*/  FFMA R14, R2, R13, RZ ;  /* 0x0000000d020e7223 */ /* 0x000fc800000000ff */
[----:B------:R-:W-:-:S04]  /*06f0*/  FFMA R15, -R21, R14, R2 ;  /* 0x0000000e150f7223 */ /* 0x000fc80000000102 */
[----:B------:R-:W-:Y:S01]  /*0700*/  FFMA R14, R13, R15, R14 ;  /* 0x0000000f0d0e7223 */ /* 0x000fe2000000000e */
[----:B-1----:R-:W-:Y:S06]  /*0710*/  @!P0 BRA `(.L_x_9) ;  /* 0x0000000000148947 */ /* 0x002fec0003800000 */
[----:B------:R-:W-:Y:S02]  /*0720*/  MOV R6, R2 ;  /* 0x0000000200067202 */ /* 0x000fe40000000f00 */
[----:B------:R-:W-:Y:S02]  /*0730*/  MOV R7, R21 ;  /* 0x0000001500077202 */ /* 0x000fe40000000f00 */
[----:B------:R-:W-:-:S07]  /*0740*/  MOV R20, 0x760 ;  /* 0x0000076000147802 */ /* 0x000fce0000000f00 */
[----:B------:R-:W-:Y:S05]  /*0750*/  CALL.REL.NOINC `($__internal_1_$__cuda_sm3x_div_rn_noftz_f32_slowpath) ;  /* 0x0000006000f07944 */ /* 0x000fea0003c00000 */
[----:B------:R-:W-:-:S07]  /*0760*/  MOV R14, R30 ;  /* 0x0000001e000e7202 */ /* 0x000fce0000000f00 */
.L_x_9:
[----:B------:R-:W-:Y:S05]  /*0770*/  BSYNC.RECONVERGENT B3 ;  /* 0x0000000000037941 */ /* 0x000fea0003800200 */
.L_x_8:
[----:B------:R-:W0:Y:S01]  /*0780*/  MUFU.RCP R6, R27 ;  /* 0x0000001b00067308 */ /* 0x000e220000001000 */
[----:B------:R-:W-:Y:S07]  /*0790*/  BSSY.RECONVERGENT B3, `(.L_x_10) ;  /* 0x000000d000037945 */ /* 0x000fee0003800200 */
        /* <DEDUP_REMOVED lines=12> */
.L_x_11:
[----:B------:R-:W-:Y:S05]  /*0860*/  BSYNC.RECONVERGENT B3 ;  /* 0x0000000000037941 */ /* 0x000fea0003800200 */
.L_x_10:
[----:B------:R-:W-:Y:S01]  /*0870*/  HFMA2 R13, -RZ, RZ, 0.60205078125, -0.443115234375 ;  /* 0x38d1b717ff0d7431 */ /* 0x000fe200000001ff */
[----:B------:R-:W-:Y:S01]  /*0880*/  MOV R6, 0x461c4000 ;  /* 0x461c400000067802 */ /* 0x000fe20000000f00 */
[----:B------:R-:W0:Y:S01]  /*0890*/  FCHK P0, R7, 10000 ;  /* 0x461c400007007902 */ /* 0x000e220000000000 */
[----:B------:R-:W-:Y:S03]  /*08a0*/  BSSY.RECONVERGENT B3, `(.L_x_12) ;  /* 0x000000c000037945 */ /* 0x000fe60003800200 */
[----:B------:R-:W-:-:S04]  /*08b0*/  FFMA R6, R13, -R6, 1 ;  /* 0x3f8000000d067423 */ /* 0x000fc80000000806 */
[----:B------:R-:W-:-:S04]  /*08c0*/  FFMA R6, R6, R13, 9.9999997473787516356e-05 ;  /* 0x38d1b71706067423 */ /* 0x000fc8000000000d */
[----:B------:R-:W-:-:S04]  /*08d0*/  FFMA R14, R6, R7, RZ ;  /* 0x00000007060e7223 */ /* 0x000fc800000000ff */
[----:B------:R-:W-:-:S04]  /*08e0*/  FFMA R13, R14, -10000, R7 ;  /* 0xc61c40000e0d7823 */ /* 0x000fc80000000007 */
[----:B------:R-:W-:Y:S01]  /*08f0*/  FFMA R13, R6, R13, R14 ;  /* 0x0000000d060d7223 */ /* 0x000fe2000000000e */
[----:B0-----:R-:W-:Y:S06]  /*0900*/  @!P0 BRA `(.L_x_13) ;  /* 0x0000000000148947 */ /* 0x001fec0003800000 */
[----:B------:R-:W-:Y:S02]  /*0910*/  MOV R6, R7 ;  /* 0x0000000700067202 */ /* 0x000fe40000000f00 */
[----:B------:R-:W-:Y:S02]  /*0920*/  MOV R7, 0x461c4000 ;  /* 0x461c400000077802 */ /* 0x000fe40000000f00 */
[----:B------:R-:W-:-:S07]  /*0930*/  MOV R20, 0x950 ;  /* 0x0000095000147802 */ /* 0x000fce0000000f00 */
[----:B------:R-:W-:Y:S05]  /*0940*/  CALL.REL.NOINC `($__internal_1_$__cuda_sm3x_div_rn_noftz_f32_slowpath) ;  /* 0x0000006000747944 */ /* 0x000fea0003c00000 */
[----:B------:R-:W-:-:S07]  /*0950*/  MOV R13, R30 ;  /* 0x0000001e000d7202 */ /* 0x000fce0000000f00 */
.L_x_13:
[----:B------:R-:W-:Y:S05]  /*0960*/  BSYNC.RECONVERGENT B3 ;  /* 0x0000000000037941 */ /* 0x000fea0003800200 */
.L_x_12:
        /* <DEDUP_REMOVED lines=9> */
[----:B------:R-:W-:Y:S01]  /*0a00*/  IMAD.MOV.U32 R6, RZ, RZ, R5 ;  /* 0x000000ffff067224 */ /* 0x000fe200078e0005 */
[----:B------:R-:W-:Y:S02]  /*0a10*/  MOV R7, R21 ;  /* 0x0000001500077202 */ /* 0x000fe40000000f00 */
[----:B------:R-:W-:-:S07]  /*0a20*/  MOV R20, 0xa40 ;  /* 0x00000a4000147802 */ /* 0x000fce0000000f00 */
[----:B------:R-:W-:Y:S05]  /*0a30*/  CALL.REL.NOINC `($__internal_1_$__cuda_sm3x_div_rn_noftz_f32_slowpath) ;  /* 0x0000006000387944 */ /* 0x000fea0003c00000 */
[----:B------:R-:W-:-:S07]  /*0a40*/  MOV R6, R30 ;  /* 0x0000001e00067202 */ /* 0x000fce0000000f00 */
.L_x_15:
[----:B------:R-:W-:Y:S05]  /*0a50*/  BSYNC.RECONVERGENT B3 ;  /* 0x0000000000037941 */ /* 0x000fea0003800200 */
.L_x_14:
[----:B------:R-:W0:Y:S01]  /*0a60*/  MUFU.RCP R14, R21 ;  /* 0x00000015000e7308 */ /* 0x000e220000001000 */
[----:B------:R-:W-:Y:S07]  /*0a70*/  BSSY.RECONVERGENT B3, `(.L_x_16) ;  /* 0x000000e000037945 */ /* 0x000fee0003800200 */
[----:B------:R-:W1:Y:S01]  /*0a80*/  FCHK P0, R4, R21 ;  /* 0x0000001504007302 */ /* 0x000e620000000000 */
[----:B0-----:R-:W-:-:S04]  /*0a90*/  FFMA R5, -R21, R14, 1 ;  /* 0x3f80000015057423 */ /* 0x001fc8000000010e */
[----:B------:R-:W-:Y:S01]  /*0aa0*/  FFMA R20, R14, R5, R14 ;  /* 0x000000050e147223 */ /* 0x000fe2000000000e */
[----:B------:R-:W-:-:S03]  /*0ab0*/  FFMA R5, R6, R13, R3 ;  /* 0x0000000d06057223 */ /* 0x000fc60000000003 */
        /* <DEDUP_REMOVED lines=9> */
.L_x_17:
[----:B------:R-:W-:Y:S05]  /*0b50*/  BSYNC.RECONVERGENT B3 ;  /* 0x0000000000037941 */ /* 0x000fea0003800200 */
.L_x_16:
[----:B------:R-:W2:Y:S01]  /*0b60*/  LDG.E.64 R14, desc[UR36][R10.64+-0x8] ;  /* 0xfffff8240a0e7981 */ /* 0x000ea2000c1e1b00 */
[----:B------:R-:W-:Y:S01]  /*0b70*/  BSSY.RECONVERGENT B0, `(.L_x_18) ;  /* 0x0000013000007945 */ /* 0x000fe20003800200 */
[----:B------:R-:W-:Y:S01]  /*0b80*/  FFMA R13, R7, R13, R0 ;  /* 0x0000000d070d7223 */ /* 0x000fe20000000000 */
[----:B--2---:R-:W-:Y:S01]  /*0b90*/  FADD R3, R9, -R15 ;  /* 0x8000000f09037221 */ /* 0x004fe20000000000 */
        /* <DEDUP_REMOVED lines=12> */
.L_x_19:
[----:B------:R-:W-:Y:S01]  /*0c60*/  FMUL.FTZ R0, R15, R14 ;  /* 0x0000000e0f007220 */ /* 0x000fe20000410000 */
[----:B------:R-:W-:-:S03]  /*0c70*/  FMUL.FTZ R6, R14, 0.5 ;  /* 0x3f0000000e067820 */ /* 0x000fc60000410000 */
[----:B------:R-:W-:-:S04]  /*0c80*/  FFMA R7, -R0, R0, R15 ;  /* 0x0000000000077223 */ /* 0x000fc8000000010f */
[----:B------:R-:W-:-:S07]  /*0c90*/  FFMA R0, R7, R6, R0 ;  /* 0x0000000607007223 */ /* 0x000fce0000000000 */
.L_x_20:
[----:B------:R-:W-:Y:S05]  /*0ca0*/  BSYNC.RECONVERGENT B0 ;  /* 0x0000000000007941 */ /* 0x000fea0003800200 */
.L_x_18:
        /* <DEDUP_REMOVED lines=10> */
[----:B------:R-:W-:-:S04]  /*0d50*/  @P1 LOP3.LUT R15, R14, 0x80000, RZ, 0xfc, !PT ;  /* 0x000800000e0f1812 */ /* 0x000fc800078efcff */
[----:B------:R-:W-:-:S04]  /*0d60*/  MOV R7, R15 ;  /* 0x0000000f00077202 */ /* 0x000fc80000000f00 */
        /* <DEDUP_REMOVED lines=14> */
.L_x_22:
[----:B------:R-:W-:Y:S05]  /*0e50*/  BSYNC.RECONVERGENT B3 ;  /* 0x0000000000037941 */ /* 0x000fea0003800200 */
.L_x_21:
        /* <DEDUP_REMOVED lines=10> */
[----:B------:R-:W-:-:S07]  /*0f00*/  MOV R20, 0xf20 ;  /* 0x00000f2000147802 */ /* 0x000fce0000000f00 */
[----:B------:R-:W-:Y:S05]  /*0f10*/  CALL.REL.NOINC `($__internal_1_$__cuda_sm3x_div_rn_noftz_f32_slowpath) ;  /* 0x0000005c00007944 */ /* 0x000fea0003c00000 */
[----:B------:R-:W-:-:S07]  /*0f20*/  MOV R7, R30 ;  /* 0x0000001e00077202 */ /* 0x000fce0000000f00 */
.L_x_24:
[----:B------:R-:W-:Y:S05]  /*0f30*/  BSYNC.RECONVERGENT B3 ;  /* 0x0000000000037941 */ /* 0x000fea0003800200 */
.L_x_23:
        /* <DEDUP_REMOVED lines=15> */
.L_x_26:
[----:B------:R-:W-:Y:S05]  /*1030*/  BSYNC.RECONVERGENT B3 ;  /* 0x0000000000037941 */ /* 0x000fea0003800200 */
.L_x_25:
        /* <DEDUP_REMOVED lines=13> */
[----:B------:R-:W-:-:S07]  /*1110*/  IMAD.MOV.U32 R0, RZ, RZ, R30 ;  /* 0x000000ffff007224 */ /* 0x000fce00078e001e */
.L_x_28:
[----:B------:R-:W-:Y:S05]  /*1120*/  BSYNC.RECONVERGENT B3 ;  /* 0x0000000000037941 */ /* 0x000fea0003800200 */
.L_x_27:
[----:B------:R-:W0:Y:S01]  /*1130*/  MUFU.RCP R4, R21 ;  /* 0x0000001500047308 */ /* 0x000e220000001000 */
[----:B------:R-:W-:Y:S01]  /*1140*/  BSSY.RECONVERGENT B3, `(.L_x_29) ;  /* 0x000000e000037945 */ /* 0x000fe20003800200 */
[----:B------:R-:W-:-:S06]  /*1150*/  FFMA R5, R0, R14, R5 ;  /* 0x0000000e00057223 */ /* 0x000fcc0000000005 */
        /* <DEDUP_REMOVED lines=12> */
.L_x_30:
[----:B------:R-:W-:Y:S05]  /*1220*/  BSYNC.RECONVERGENT B3 ;  /* 0x0000000000037941 */ /* 0x000fea0003800200 */
.L_x_29:
        /* <DEDUP_REMOVED lines=16> */
.L_x_32:
[----:B------:R-:W-:Y:S01]  /*1330*/  FMUL.FTZ R4, R7, R20 ;  /* 0x0000001407047220 */ /* 0x000fe20000410000 */
[----:B------:R-:W-:-:S03]  /*1340*/  FMUL.FTZ R6, R20, 0.5 ;  /* 0x3f00000014067820 */ /* 0x000fc60000410000 */
[----:B------:R-:W-:-:S04]  /*1350*/  FFMA R7, -R4, R4, R7 ;  /* 0x0000000404077223 */ /* 0x000fc80000000107 */
[----:B------:R-:W-:-:S07]  /*1360*/  FFMA R4, R7, R6, R4 ;  /* 0x0000000607047223 */ /* 0x000fce0000000004 */
.L_x_33:
[----:B------:R-:W-:Y:S05]  /*1370*/  BSYNC.RECONVERGENT B0 ;  /* 0x0000000000007941 */ /* 0x000fea0003800200 */
.L_x_31:
        /* <DEDUP_REMOVED lines=26> */
.L_x_35:
[----:B------:R-:W-:Y:S05]  /*1520*/  BSYNC.RECONVERGENT B3 ;  /* 0x0000000000037941 */ /* 0x000fea0003800200 */
.L_x_34:
        /* <DEDUP_REMOVED lines=13> */
.L_x_37:
[----:B------:R-:W-:Y:S05]  /*1600*/  BSYNC.RECONVERGENT B3 ;  /* 0x0000000000037941 */ /* 0x000fea0003800200 */
.L_x_36:
        /* <DEDUP_REMOVED lines=15> */
.L_x_39:
[----:B------:R-:W-:Y:S05]  /*1700*/  BSYNC.RECONVERGENT B3 ;  /* 0x0000000000037941 */ /* 0x000fea0003800200 */
.L_x_38:
        /* <DEDUP_REMOVED lines=14> */
.L_x_41:
[----:B------:R-:W-:Y:S05]  /*17f0*/  BSYNC.RECONVERGENT B3 ;  /* 0x0000000000037941 */ /* 0x000fea0003800200 */
.L_x_40:
        /* <DEDUP_REMOVED lines=10> */
[----:B------:R-:W-:Y:S01]  /*18a0*/  MOV R6, R0 ;  /* 0x0000000000067202 */ /* 0x000fe20000000f00 */
[----:B------:R-:W-:Y:S01]  /*18b0*/  IMAD.MOV.U32 R7, RZ, RZ, R21 ;  /* 0x000000ffff077224 */ /* 0x000fe200078e0015 */
[----:B------:R-:W-:-:S07]  /*18c0*/  MOV R20, 0x18e0 ;  /* 0x000018e000147802 */ /* 0x000fce0000000f00 */
[----:B------:R-:W-:Y:S05]  /*18d0*/  CALL.REL.NOINC `($__internal_1_$__cuda_sm3x_div_rn_noftz_f32_slowpath) ;  /* 0x0000005000907944 */ /* 0x000fea0003c00000 */
[----:B------:R-:W-:-:S07]  /*18e0*/  MOV R14, R30 ;  /* 0x0000001e000e7202 */ /* 0x000fce0000000f00 */
.L_x_43:
[----:B------:R-:W-:Y:S05]  /*18f0*/  BSYNC.RECONVERGENT B3 ;  /* 0x0000000000037941 */ /* 0x000fea0003800200 */
.L_x_42:
        /* <DEDUP_REMOVED lines=16> */
.L_x_45:
[----:B------:R-:W-:Y:S01]  /*1a00*/  FMUL.FTZ R4, R7, R20 ;  /* 0x0000001407047220 */ /* 0x000fe20000410000 */
[----:B------:R-:W-:-:S03]  /*1a10*/  FMUL.FTZ R6, R20, 0.5 ;  /* 0x3f00000014067820 */ /* 0x000fc60000410000 */
[----:B------:R-:W-:-:S04]  /*1a20*/  FFMA R7, -R4, R4, R7 ;  /* 0x0000000404077223 */ /* 0x000fc80000000107 */
[----:B------:R-:W-:-:S07]  /*1a30*/  FFMA R4, R7, R6, R4 ;  /* 0x0000000607047223 */ /* 0x000fce0000000004 */
.L_x_46:
[----:B------:R-:W-:Y:S05]  /*1a40*/  BSYNC.RECONVERGENT B0 ;  /* 0x0000000000007941 */ /* 0x000fea0003800200 */
.L_x_44:
        /* <DEDUP_REMOVED lines=26> */
.L_x_48:
[----:B------:R-:W-:Y:S05]  /*1bf0*/  BSYNC.RECONVERGENT B3 ;  /* 0x0000000000037941 */ /* 0x000fea0003800200 */
.L_x_47:
        /* <DEDUP_REMOVED lines=12> */
[----:B------:R-:W-:-:S07]  /*1cc0*/  IMAD.MOV.U32 R7, RZ, RZ, R30 ;  /* 0x000000ffff077224 */ /* 0x000fce00078e001e */
.L_x_50:
[----:B------:R-:W-:Y:S05]  /*1cd0*/  BSYNC.RECONVERGENT B3 ;  /* 0x0000000000037941 */ /* 0x000fea0003800200 */
.L_x_49:
        /* <DEDUP_REMOVED lines=15> */
.L_x_52:
[----:B------:R-:W-:Y:S05]  /*1dd0*/  BSYNC.RECONVERGENT B3 ;  /* 0x0000000000037941 */ /* 0x000fea0003800200 */
.L_x_51:
        /* <DEDUP_REMOVED lines=14> */
.L_x_54:
[----:B------:R-:W-:Y:S05]  /*1ec0*/  BSYNC.RECONVERGENT B3 ;  /* 0x0000000000037941 */ /* 0x000fea0003800200 */
.L_x_53:
        /* <DEDUP_REMOVED lines=15> */
.L_x_56:
[----:B------:R-:W-:Y:S05]  /*1fc0*/  BSYNC.RECONVERGENT B3 ;  /* 0x0000000000037941 */ /* 0x000fea0003800200 */
.L_x_55:
[----:B------:R-:W-:Y:S01]  /*1fd0*/  IADD3 R10, P0, PT, R10, 0x20, RZ ;  /* 0x000000200a0a7810 */ /* 0x000fe20007f1e0ff */
[----:B------:R-:W-:-:S04]  /*1fe0*/  FFMA R0, R14, R4, R13 ;  /* 0x000000040e007223 */ /* 0x000fc8000000000d */
[----:B------:R-:W-:Y:S01]  /*1ff0*/  IMAD.X R11, RZ, RZ, R11, P0 ;  /* 0x000000ffff0b7224 */ /* 0x000fe200000e060b */
[----:B------:R-:W-:Y:S07]  /*2000*/  @P2 BRA `(.L_x_57) ;  /* 0xffffffe400182947 */ /* 0x000fee000383ffff */
[----:B------:R-:W-:Y:S05]  /*2010*/  BSYNC.RECONVERGENT B2 ;  /* 0x0000000000027941 */ /* 0x000fea0003800200 */
.L_x_4:
[----:B------:R-:W-:-:S07]  /*2020*/  MOV R12, UR39 ;  /* 0x00000027000c7c02 */ /* 0x000fce0008000f00 */
.L_x_3:
[----:B------:R-:W-:-:S09]  /*2030*/  UISETP.NE.AND UP0, UPT, UR40, URZ, UPT ;  /* 0x000000ff2800728c */ /* 0x000fd2000bf05270 */
[----:B------:R-:W-:Y:S05]  /*2040*/  BRA.U !UP0, `(.L_x_2) ;  /* 0x0000001508587547 */ /* 0x000fea000b800000 */
[----:B------:R-:W-:-:S09]  /*2050*/  UISETP.NE.AND UP0, UPT, UR40, 0x1, UPT ;  /* 0x000000012800788c */ /* 0x000fd2000bf05270 */
[----:B------:R-:W-:Y:S05]  /*2060*/  BRA.U !UP0, `(.L_x_58) ;  /* 0x0000000d087c7547 */ /* 0x000fea000b800000 */
[----:B------:R-:W0:Y:S01]  /*2070*/  LDC.64 R10, c[0x0][0x380] ;  /* 0x0000e000ff0a7b82 */ /* 0x000e220000000a00 */
[----:B------:R-:W-:-:S05]  /*2080*/  SHF.L.U32 R13, R12, 0x1, RZ ;  /* 0x000000010c0d7819 */ /* 0x000fca00000006ff */
[----:B0-----:R-:W-:-:S05]  /*2090*/  IMAD.WIDE.U32 R10, R13, 0x4, R10 ;  /* 0x000000040d0a7825 */ /* 0x001fca00078e000a */
[----:B------:R-:W2:Y:S01]  /*20a0*/  LDG.E.64 R6, desc[UR36][R10.64] ;  /* 0x000000240a067981 */ /* 0x000ea2000c1e1b00 */
[----:B------:R-:W-:Y:S01]  /*20b0*/  BSSY.RECONVERGENT B0, `(.L_x_59) ;  /* 0x0000012000007945 */ /* 0x000fe20003800200 */
        /* <DEDUP_REMOVED lines=13> */
.L_x_60:
[----:B------:R-:W-:Y:S01]  /*2190*/  FMUL.FTZ R14, R7, R20 ;  /* 0x00000014070e7220 */ /* 0x000fe20000410000 */
[----:B------:R-:W-:-:S03]  /*21a0*/  FMUL.FTZ R6, R20, 0.5 ;  /* 0x3f00000014067820 */ /* 0x000fc60000410000 */
[----:B------:R-:W-:-:S04]  /*21b0*/  FFMA R7, -R14, R14, R7 ;  /* 0x0000000e0e077223 */ /* 0x000fc80000000107 */
[----:B------:R-:W-:-:S07]  /*21c0*/  FFMA R14, R7, R6, R14 ;  /* 0x00000006070e7223 */ /* 0x000fce000000000e */
.L_x_61:
[----:B------:R-:W-:Y:S05]  /*21d0*/  BSYNC.RECONVERGENT B0 ;  /* 0x0000000000007941 */ /* 0x000fea0003800200 */
.L_x_59:
[----:B------:R-:W0:Y:S01]  /*21e0*/  F2F.F64.F32 R6, R14 ;  /* 0x0000000e00067310 */ /* 0x000e220000201800 */
[----:B------:R-:W-:Y:S01]  /*21f0*/  UMOV UR4, 0xd2f1a9fc ;  /* 0xd2f1a9fc00047882 */ /* 0x000fe20000000000 */
[----:B------:R-:W-:Y:S01]  /*2200*/  UMOV UR5, 0x3f50624d ;  /* 0x3f50624d00057882 */ /* 0x000fe20000000000 */
[----:B------:R-:W-:Y:S01]  /*2210*/  BSSY.RECONVERGENT B2, `(.L_x_62) ;  /* 0x0000017000027945 */ /* 0x000fe20003800200 */
[----:B------:R-:W-:Y:S02]  /*2220*/  UMOV UR6, UR5 ;  /* 0x0000000500067c82 */ /* 0x000fe40008000000 */
[----:B------:R-:W-:Y:S01]  /*2230*/  MOV R20, UR6 ;  /* 0x0000000600147c02 */ /* 0x000fe20008000f00 */
[----:B0-----:R-:W-:Y:S01]  /*2240*/  DSETP.MAX.AND P0, P1, R6, UR4, PT ;  /* 0x0000000406007e2a */ /* 0x001fe2000b90f000 */
[----:B------:R-:W-:-:S05]  /*2250*/  MOV R15, R7 ;  /* 0x00000007000f7202 */ /* 0x000fca0000000f00 */
[----:B------:R-:W-:Y:S02]  /*2260*/  FSEL R15, R15, UR6, P0 ;  /* 0x000000060f0f7c08 */ /* 0x000fe40008000000 */
[----:B------:R-:W-:-:S06]  /*2270*/  SEL R6, R6, UR4, P0 ;  /* 0x0000000406067c07 */ /* 0x000fcc0008000000 */
        /* <DEDUP_REMOVED lines=16> */
.L_x_63:
[----:B------:R-:W-:Y:S05]  /*2380*/  BSYNC.RECONVERGENT B2 ;  /* 0x0000000000027941 */ /* 0x000fea0003800200 */
.L_x_62:
        /* <DEDUP_REMOVED lines=14> */
.L_x_65:
[----:B------:R-:W-:Y:S05]  /*2470*/  BSYNC.RECONVERGENT B2 ;  /* 0x0000000000027941 */ /* 0x000fea0003800200 */
.L_x_64:
        /* <DEDUP_REMOVED lines=15> */
.L_x_67:
[----:B------:R-:W-:Y:S05]  /*2570*/  BSYNC.RECONVERGENT B2 ;  /* 0x0000000000027941 */ /* 0x000fea0003800200 */
.L_x_66:
        /* <DEDUP_REMOVED lines=14> */
.L_x_69:
[----:B------:R-:W-:Y:S05]  /*2660*/  BSYNC.RECONVERGENT B2 ;  /* 0x0000000000027941 */ /* 0x000fea0003800200 */
.L_x_68:
        /* <DEDUP_REMOVED lines=15> */
.L_x_71:
[----:B------:R-:W-:Y:S05]  /*2760*/  BSYNC.RECONVERGENT B2 ;  /* 0x0000000000027941 */ /* 0x000fea0003800200 */
.L_x_70:
        /* <DEDUP_REMOVED lines=16> */
.L_x_73:
[----:B------:R-:W-:Y:S01]  /*2870*/  FMUL.FTZ R0, R15, R20 ;  /* 0x000000140f007220 */ /* 0x000fe20000410000 */
[----:B------:R-:W-:-:S03]  /*2880*/  FMUL.FTZ R6, R20, 0.5 ;  /* 0x3f00000014067820 */ /* 0x000fc60000410000 */
[----:B------:R-:W-:-:S04]  /*2890*/  FFMA R7, -R0, R0, R15 ;  /* 0x0000000000077223 */ /* 0x000fc8000000010f */
[----:B------:R-:W-:-:S07]  /*28a0*/  FFMA R0, R7, R6, R0 ;  /* 0x0000000607007223 */ /* 0x000fce0000000000 */
.L_x_74:
[----:B------:R-:W-:Y:S05]  /*28b0*/  BSYNC.RECONVERGENT B0 ;  /* 0x0000000000007941 */ /* 0x000fea0003800200 */
.L_x_72:
        /* <DEDUP_REMOVED lines=26> */
.L_x_76:
[----:B------:R-:W-:Y:S05]  /*2a60*/  BSYNC.RECONVERGENT B2 ;  /* 0x0000000000027941 */ /* 0x000fea0003800200 */
.L_x_75:
        /* <DEDUP_REMOVED lines=13> */
.L_x_78:
[----:B------:R-:W-:Y:S05]  /*2b40*/  BSYNC.RECONVERGENT B2 ;  /* 0x0000000000027941 */ /* 0x000fea0003800200 */
.L_x_77:
        /* <DEDUP_REMOVED lines=15> */
.L_x_80:
[----:B------:R-:W-:Y:S05]  /*2c40*/  BSYNC.RECONVERGENT B2 ;  /* 0x0000000000027941 */ /* 0x000fea0003800200 */
.L_x_79:
        /* <DEDUP_REMOVED lines=14> */
.L_x_82:
[----:B------:R-:W-:Y:S05]  /*2d30*/  BSYNC.RECONVERGENT B2 ;  /* 0x0000000000027941 */ /* 0x000fea0003800200 */
.L_x_81:
        /* <DEDUP_REMOVED lines=15> */
.L_x_84:
[----:B------:R-:W-:Y:S05]  /*2e30*/  BSYNC.RECONVERGENT B2 ;  /* 0x0000000000027941 */ /* 0x000fea0003800200 */
.L_x_83:
[----:B------:R-:W-:Y:S01]  /*2e40*/  FFMA R0, R7, R0, R14 ;  /* 0x0000000007007223 */ /* 0x000fe2000000000e */
[----:B------:R-:W-:-:S07]  /*2e50*/  IADD3 R12, PT, PT, R13, 0x2, -R12 ;  /* 0x000000020d0c7810 */ /* 0x000fce0007ffe80c */
.L_x_58:
[----:B------:R-:W0:Y:S02]  /*2e60*/  LDCU UR4, c[0x3][URZ] ;  /* 0x00c00000ff0477ac */ /* 0x000e240008000800 */
[----:B0-----:R-:W-:-:S04]  /*2e70*/  ULOP3.LUT UR4, UR4, 0x1, URZ, 0xc0, !UPT ;  /* 0x0000000104047892 */ /* 0x001fc8000f8ec0ff */
[----:B------:R-:W-:-:S09]  /*2e80*/  UISETP.NE.U32.AND UP0, UPT, UR4, 0x1, UPT ;  /* 0x000000010400788c */ /* 0x000fd2000bf05070 */
[----:B------:R-:W-:Y:S05]  /*2e90*/  BRA.U UP0, `(.L_x_2) ;  /* 0x0000000500c47547 */ /* 0x000fea000b800000 */
[----:B------:R-:W0:Y:S01]  /*2ea0*/  LDC.64 R6, c[0x0][0x380] ;  /* 0x0000e000ff067b82 */ /* 0x000e220000000a00 */
[----:B------:R-:W-:-:S05]  /*2eb0*/  SHF.L.U32 R5, R12, 0x1, RZ ;  /* 0x000000010c057819 */ /* 0x000fca00000006ff */
[----:B0-----:R-:W-:-:S06]  /*2ec0*/  IMAD.WIDE.U32 R6, R5, 0x4, R6 ;  /* 0x0000000405067825 */ /* 0x001fcc00078e0006 */
[----:B------:R-:W2:Y:S01]  /*2ed0*/  LDG.E.64 R6, desc[UR36][R6.64] ;  /* 0x0000002406067981 */ /* 0x000ea2000c1e1b00 */
[----:B------:R-:W-:Y:S01]  /*2ee0*/  BSSY.RECONVERGENT B0, `(.L_x_85) ;  /* 0x0000012000007945 */ /* 0x000fe20003800200 */
[----:B--2--5:R-:W-:Y:S01]  /*2ef0*/  FADD R4, R9, -R7 ;  /* 0x8000000709047221 */ /* 0x024fe20000000000 */
[----:B------:R-:W-:-:S03]  /*2f00*/  FADD R5, R8, -R6 ;  /* 0x8000000608057221 */ /* 0x000fc60000000000 */
[----:B------:R-:W-:-:S04]  /*2f10*/  FMUL R10, R4, R4 ;  /* 0x00000004040a7220 */ /* 0x000fc80000400000 */
[----:B------:R-:W-:-:S04]  /*2f20*/  FFMA R11, R5, R5, R10 ;  /* 0x00000005050b7223 */ /* 0x000fc8000000000a */
[----:B------:R-:W-:Y:S01]  /*2f30*/  VIADD R10, R11, 0xf3000000 ;  /* 0xf30000000b0a7836 */ /* 0x000fe20000000000 */
[----:B------:R0:W1:Y:S04]  /*2f40*/  MUFU.RSQ R12, R11 ;  /* 0x0000000b000c7308 */ /* 0x0000680000001400 */
[----:B------:R-:W-:-:S13]  /*2f50*/  ISETP.GT.U32.AND P0, PT, R10, 0x727fffff, PT ;  /* 0x727fffff0a00780c */ /* 0x000fda0003f04070 */
[----:B01----:R-:W-:Y:S05]  /*2f60*/  @!P0 BRA `(.L_x_86) ;  /* 0x0000000000148947 */ /* 0x003fea0003800000 */
[----:B------:R-:W-:Y:S02]  /*2f70*/  MOV R6, R11 ;  /* 0x0000000b00067202 */ /* 0x000fe40000000f00 */
[----:B------:R-:W-:-:S07]  /*2f80*/  MOV R33, 0x2fa0 ;  /* 0x00002fa000217802 */ /* 0x000fce0000000f00 */
[----:B------:R-:W-:Y:S05]  /*2f90*/  CALL.REL.NOINC `($__internal_0_$__cuda_sm20_sqrt_rn_f32_slowpath) ;  /* 0x0000003800847944 */ /* 0x000fea0003c00000 */
[----:B------:R-:W-:Y:S01]  /*2fa0*/  MOV R10, R20 ;  /* 0x00000014000a7202 */ /* 0x000fe20000000f00 */
[----:B------:R-:W-:Y:S06]  /*2fb0*/  BRA `(.L_x_87) ;  /* 0x0000000000107947 */ /* 0x000fec0003800000 */
.L_x_86:
[----:B------:R-:W-:Y:S01]  /*2fc0*/  FMUL.FTZ R10, R11, R12 ;  /* 0x0000000c0b0a7220 */ /* 0x000fe20000410000 */
[----:B------:R-:W-:-:S03]  /*2fd0*/  FMUL.FTZ R6, R12, 0.5 ;  /* 0x3f0000000c067820 */ /* 0x000fc60000410000 */
[----:B------:R-:W-:-:S04]  /*2fe0*/  FFMA R7, -R10, R10, R11 ;  /* 0x0000000a0a077223 */ /* 0x000fc8000000010b */
[----:B------:R-:W-:-:S07]  /*2ff0*/  FFMA R10, R7, R6, R10 ;  /* 0x00000006070a7223 */ /* 0x000fce000000000a */
.L_x_87:
[----:B------:R-:W-:Y:S05]  /*3000*/  BSYNC.RECONVERGENT B0 ;  /* 0x0000000000007941 */ /* 0x000fea0003800200 */
.L_x_85:
        /* <DEDUP_REMOVED lines=26> */
.L_x_89:
[----:B------:R-:W-:Y:S05]  /*31b0*/  BSYNC.RECONVERGENT B2 ;  /* 0x0000000000027941 */ /* 0x000fea0003800200 */
.L_x_88:
        /* <DEDUP_REMOVED lines=14> */
.L_x_91:
[----:B------:R-:W-:Y:S05]  /*32a0*/  BSYNC.RECONVERGENT B2 ;  /* 0x0000000000027941 */ /* 0x000fea0003800200 */
.L_x_90:
[----:B------:R-:W-:Y:S02]  /*32b0*/  HFMA2 R6, -RZ, RZ, 0.60205078125, -0.443115234375 ;  /* 0x38d1b717ff067431 */ /* 0x000fe400000001ff */
[----:B------:R-:W-:Y:S01]  /*32c0*/  IMAD.MOV.U32 R11, RZ, RZ, 0x461c4000 ;  /* 0x461c4000ff0b7424 */ /* 0x000fe200078e00ff */
[----:B------:R-:W0:Y:S01]  /*32d0*/  FCHK P0, R7, 10000 ;  /* 0x461c400007007902 */ /* 0x000e220000000000 */
[----:B------:R-:W-:Y:S02]  /*32e0*/  BSSY.RECONVERGENT B2, `(.L_x_92) ;  /* 0x000000c000027945 */ /* 0x000fe40003800200 */
        /* <DEDUP_REMOVED lines=11> */
.L_x_93:
[----:B------:R-:W-:Y:S05]  /*33a0*/  BSYNC.RECONVERGENT B2 ;  /* 0x0000000000027941 */ /* 0x000fea0003800200 */
.L_x_92:
        /* <DEDUP_REMOVED lines=14> */
.L_x_95:
[----:B------:R-:W-:Y:S05]  /*3490*/  BSYNC.RECONVERGENT B2 ;  /* 0x0000000000027941 */ /* 0x000fea0003800200 */
.L_x_94:
        /* <DEDUP_REMOVED lines=15> */
.L_x_97:
[----:B------:R-:W-:Y:S05]  /*3590*/  BSYNC.RECONVERGENT B2 ;  /* 0x0000000000027941 */ /* 0x000fea0003800200 */
.L_x_96:
[----:B------:R-:W-:-:S07]  /*35a0*/  FFMA R0, R5, R10, R0 ;  /* 0x0000000a05007223 */ /* 0x000fce0000000000 */
.L_x_2:
[----:B------:R-:W-:Y:S01]  /*35b0*/  ISETP.GE.AND P0, PT, R28, 0x1, PT ;  /* 0x000000011c00780c */ /* 0x000fe20003f06270 */
[----:B------:R-:W2:Y:S01]  /*35c0*/  LDG.E R5, desc[UR36][R18.64] ;  /* 0x0000002412057981 */ /* 0x000ea2000c1e1900 */
[----:B------:R-:W-:-:S11]  /*35d0*/  MOV R10, RZ ;  /* 0x000000ff000a7202 */ /* 0x000fd60000000f00 */
[----:B------:R-:W2:Y:S01]  /*35e0*/  @P0 LDG.E R10, desc[UR36][R22.64] ;  /* 0x00000024160a0981 */ /* 0x000ea2000c1e1900 */
[----:B------:R-:W-:Y:S01]  /*35f0*/  BSSY.RECONVERGENT B2, `(.L_x_98) ;  /* 0x00002da000027945 */ /* 0x000fe20003800200 */
[----:B--2---:R-:W-:-:S13]  /*3600*/  ISETP.GE.AND P0, PT, R10, R5, PT ;  /* 0x000000050a00720c */ /* 0x004fda0003f06270 */
[----:B------:R-:W-:Y:S05]  /*3610*/  @P0 BRA `(.L_x_99) ;  /* 0x0000002c005c0947 */ /* 0x000fea0003800000 */
[C---:B------:R-:W-:Y:S01]  /*3620*/  VIADDMNMX R5, R10.reuse, 0x1, R5, !PT ;  /* 0x000000010a057846 */ /* 0x040fe20007800105 */
[----:B------:R-:W-:Y:S03]  /*3630*/  BSSY.RECONVERGENT B3, `(.L_x_100) ;  /* 0x000019a000037945 */ /* 0x000fe60003800200 */
[CC--:B------:R-:W-:Y:S02]  /*3640*/  IADD3 R4, PT, PT, R10.reuse, -R5.reuse, RZ ;  /* 0x800000050a047210 */ /* 0x0c0fe40007ffe0ff */
[----:B------:R-:W-:Y:S02]  /*3650*/  IADD3 R11, PT, PT, -R10, R5, RZ ;  /* 0x000000050a0b7210 */ /* 0x000fe40007ffe1ff */
[----:B------:R-:W-:Y:S02]  /*3660*/  ISETP.GT.U32.AND P0, PT, R4, -0x4, PT ;  /* 0xfffffffc0400780c */ /* 0x000fe40003f04070 */
[----:B------:R-:W-:-:S11]  /*3670*/  LOP3.LUT R31, R11, 0x3, RZ, 0xc0, !PT ;  /* 0x000000030b1f7812 */ /* 0x000fd600078ec0ff */
[----:B------:R-:W-:Y:S05]  /*3680*/  @P0 BRA `(.L_x_101) ;  /* 0x0000001800500947 */ /* 0x000fea0003800000 */
[----:B------:R-:W-:Y:S01]  /*3690*/  LOP3.LUT R14, R11, 0xfffffffc, RZ, 0xc0, !PT ;  /* 0xfffffffc0b0e7812 */ /* 0x000fe200078ec0ff */
[----:B------:R-:W-:-:S07]  /*36a0*/  IMAD.MOV.U32 R15, RZ, RZ, RZ ;  /* 0x000000ffff0f7224 */ /* 0x000fce00078e00ff */
.L_x_146:
[----:B------:R-:W0:Y:S01]  /*36b0*/  LDC.64 R12, c[0x0][0x388] ;  /* 0x0000e200ff0c7b82 */ /* 0x000e220000000a00 */
[----:B------:R-:W-:-:S07]  /*36c0*/  SHF.L.U32 R5, R10, 0x1, RZ ;  /* 0x000000010a057819 */ /* 0x000fce00000006ff */
[----:B------:R-:W1:Y:S01]  /*36d0*/  LDC.64 R6, c[0x0][0x380] ;  /* 0x0000e000ff067b82 */ /* 0x000e620000000a00 */
[----:B0-----:R-:W-:-:S05]  /*36e0*/  IMAD.WIDE R12, R5, 0x4, R12 ;  /* 0x00000004050c7825 */ /* 0x001fca00078e020c */
[----:B------:R-:W2:Y:S02]  /*36f0*/  LDG.E R4, desc[UR36][R12.64+0x4] ;  /* 0x000004240c047981 */ /* 0x000ea4000c1e1900 */
[----:B--2---:R-:W-:-:S05]  /*3700*/  SHF.L.U32 R5, R4, 0x1, RZ ;  /* 0x0000000104057819 */ /* 0x004fca00000006ff */
[----:B-1----:R-:W-:-:S06]  /*3710*/  IMAD.WIDE R6, R5, 0x4, R6 ;  /* 0x0000000405067825 */ /* 0x002fcc00078e0206 */
[----:B------:R-:W2:Y:S01]  /*3720*/  LDG.E.64 R6, desc[UR36][R6.64] ;  /* 0x0000002406067981 */ /* 0x000ea2000c1e1b00 */
[----:B------:R-:W-:Y:S01]  /*3730*/  IADD3 R15, PT, PT, R15, 0x4, RZ ;  /* 0x000000040f0f7810 */ /* 0x000fe20007ffe0ff */
[----:B------:R-:W-:Y:S03]  /*3740*/  BSSY.RECONVERGENT B0, `(.L_x_102) ;  /* 0x0000013000007945 */ /* 0x000fe60003800200 */
[----:B------:R-:W-:Y:S01]  /*3750*/  ISETP.NE.AND P2, PT, R15, R14, PT ;  /* 0x0000000e0f00720c */ /* 0x000fe20003f45270 */
        /* <DEDUP_REMOVED lines=13> */
.L_x_103:
[----:B------:R-:W-:Y:S01]  /*3830*/  FMUL.FTZ R6, R21, R30 ;  /* 0x0000001e15067220 */ /* 0x000fe20000410000 */
[----:B------:R-:W-:-:S03]  /*3840*/  FMUL.FTZ R20, R30, 0.5 ;  /* 0x3f0000001e147820 */ /* 0x000fc60000410000 */
[----:B------:R-:W-:-:S04]  /*3850*/  FFMA R7, -R6, R6, R21 ;  /* 0x0000000606077223 */ /* 0x000fc80000000115 */
[----:B------:R-:W-:-:S07]  /*3860*/  FFMA R6, R7, R20, R6 ;  /* 0x0000001407067223 */ /* 0x000fce0000000006 */
.L_x_104:
[----:B------:R-:W-:Y:S05]  /*3870*/  BSYNC.RECONVERGENT B0 ;  /* 0x0000000000007941 */ /* 0x000fea0003800200 */
.L_x_102:
[----:B------:R-:W0:Y:S01]  /*3880*/  F2F.F64.F32 R6, R6 ;  /* 0x0000000600067310 */ /* 0x000e220000201800 */
[----:B------:R-:W1:Y:S01]  /*3890*/  LDC R33, c[0x3][0x8] ;  /* 0x00c00200ff217b82 */ /* 0x000e620000000800 */
        /* <DEDUP_REMOVED lines=8> */
[----:B------:R-:W-:Y:S01]  /*3920*/  SEL R20, R20, UR4, P0 ;  /* 0x0000000414147c07 */ /* 0x000fe20008000000 */
[----:B-1----:R-:W0:Y:S05]  /*3930*/  MUFU.RCP R7, R33 ;  /* 0x0000002100077308 */ /* 0x002e2a0000001000 */
[----:B------:R-:W-:-:S04]  /*3940*/  @P1 LOP3.LUT R21, R29, 0x80000, RZ, 0xfc, !PT ;  /* 0x000800001d151812 */ /* 0x000fc800078efcff */
[----:B------:R-:W1:Y:S01]  /*3950*/  F2F.F32.F64 R32, R20 ;  /* 0x0000001400207310 */ /* 0x000e620000301000 */
[----:B0-----:R-:W-:-:S04]  /*3960*/  FFMA R30, R7, -R33, 1 ;  /* 0x3f800000071e7423 */ /* 0x001fc80000000821 */
[----:B------:R-:W-:Y:S01]  /*3970*/  FFMA R7, R7, R30, R7 ;  /* 0x0000001e07077223 */ /* 0x000fe20000000007 */
[----:B-1----:R-:W-:-:S04]  /*3980*/  FMUL R6, R32, R32 ;  /* 0x0000002020067220 */ /* 0x002fc80000400000 */
[----:B------:R-:W0:Y:S01]  /*3990*/  FCHK P0, R6, R33 ;  /* 0x0000002106007302 */ /* 0x000e220000000000 */
[----:B------:R-:W-:-:S04]  /*39a0*/  FFMA R29, R6, R7, RZ ;  /* 0x00000007061d7223 */ /* 0x000fc800000000ff */
[----:B------:R-:W-:-:S04]  /*39b0*/  FFMA R30, R29, -R33, R6 ;  /* 0x800000211d1e7223 */ /* 0x000fc80000000006 */
[----:B------:R-:W-:Y:S01]  /*39c0*/  FFMA R30, R7, R30, R29 ;  /* 0x0000001e071e7223 */ /* 0x000fe2000000001d */
[----:B0-----:R-:W-:Y:S06]  /*39d0*/  @!P0 BRA `(.L_x_106) ;  /* 0x0000000000108947 */ /* 0x001fec0003800000 */
[----:B------:R-:W0:Y:S01]  /*39e0*/  LDCU UR4, c[0x3][0x8] ;  /* 0x00c00100ff0477ac */ /* 0x000e220008000800 */
[----:B------:R-:W-:Y:S02]  /*39f0*/  MOV R20, 0x3a20 ;  /* 0x00003a2000147802 */ /* 0x000fe40000000f00 */
[----:B0-----:R-:W-:-:S07]  /*3a00*/  MOV R7, UR4 ;  /* 0x0000000400077c02 */ /* 0x001fce0008000f00 */
[----:B------:R-:W-:Y:S05]  /*3a10*/  CALL.REL.NOINC `($__internal_1_$__cuda_sm3x_div_rn_noftz_f32_slowpath) ;  /* 0x0000003000407944 */ /* 0x000fea0003c00000 */
.L_x_106:
[----:B------:R-:W-:Y:S05]  /*3a20*/  BSYNC.RECONVERGENT B4 ;  /* 0x0000000000047941 */ /* 0x000fea0003800200 */
.L_x_105:
        /* <DEDUP_REMOVED lines=14> */
.L_x_108:
[----:B------:R-:W-:Y:S05]  /*3b10*/  BSYNC.RECONVERGENT B4 ;  /* 0x0000000000047941 */ /* 0x000fea0003800200 */
.L_x_107:
        /* <DEDUP_REMOVED lines=14> */
.L_x_110:
[----:B------:R-:W-:Y:S05]  /*3c00*/  BSYNC.RECONVERGENT B4 ;  /* 0x0000000000047941 */ /* 0x000fea0003800200 */
.L_x_109:
[----:B------:R-:W0:Y:S01]  /*3c10*/  MUFU.RCP R5, R32 ;  /* 0x0000002000057308 */ /* 0x000e220000001000 */
[----:B------:R-:W-:Y:S07]  /*3c20*/  BSSY.RECONVERGENT B4, `(.L_x_111) ;  /* 0x000000e000047945 */ /* 0x000fee0003800200 */
[----:B------:R-:W1:Y:S01]  /*3c30*/  FCHK P0, R4, R32 ;  /* 0x0000002004007302 */ /* 0x000e620000000000 */
[----:B0-----:R-:W-:-:S04]  /*3c40*/  FFMA R20, -R32, R5, 1 ;  /* 0x3f80000020147423 */ /* 0x001fc80000000105 */
[----:B------:R-:W-:Y:S01]  /*3c50*/  FFMA R30, R5, R20, R5 ;  /* 0x00000014051e7223 */ /* 0x000fe20000000005 */
[----:B------:R-:W-:-:S03]  /*3c60*/  FFMA R5, -R6, R21, R3 ;  /* 0x0000001506057223 */ /* 0x000fc60000000103 */
        /* <DEDUP_REMOVED lines=9> */
.L_x_112:
[----:B------:R-:W-:Y:S05]  /*3d00*/  BSYNC.RECONVERGENT B4 ;  /* 0x0000000000047941 */ /* 0x000fea0003800200 */
.L_x_111:
[----:B------:R-:W2:Y:S01]  /*3d10*/  LDG.E R3, desc[UR36][R12.64+0xc] ;  /* 0x00000c240c037981 */ /* 0x000ea2000c1e1900 */
[----:B------:R-:W0:Y:S01]  /*3d20*/  LDC.64 R6, c[0x0][0x380] ;  /* 0x0000e000ff067b82 */ /* 0x000e220000000a00 */
[----:B--2---:R-:W-:-:S05]  /*3d30*/  SHF.L.U32 R3, R3, 0x1, RZ ;  /* 0x0000000103037819 */ /* 0x004fca00000006ff */
[----:B0-----:R-:W-:-:S06]  /*3d40*/  IMAD.WIDE R6, R3, 0x4, R6 ;  /* 0x0000000403067825 */ /* 0x001fcc00078e0206 */
[----:B------:R-:W2:Y:S01]  /*3d50*/  LDG.E.64 R6, desc[UR36][R6.64] ;  /* 0x0000002406067981 */ /* 0x000ea2000c1e1b00 */
[----:B------:R-:W-:Y:S01]  /*3d60*/  BSSY.RECONVERGENT B0, `(.L_x_113) ;  /* 0x0000013000007945 */ /* 0x000fe20003800200 */
[----:B------:R-:W-:Y:S01]  /*3d70*/  FFMA R21, -R29, R21, R0 ;  /* 0x000000151d157223 */ /* 0x000fe20000000100 */
        /* <DEDUP_REMOVED lines=13> */
.L_x_114:
[----:B------:R-:W-:Y:S01]  /*3e50*/  FMUL.FTZ R6, R33, R30 ;  /* 0x0000001e21067220 */ /* 0x000fe20000410000 */
[----:B------:R-:W-:-:S03]  /*3e60*/  FMUL.FTZ R0, R30, 0.5 ;  /* 0x3f0000001e007820 */ /* 0x000fc60000410000 */
[----:B------:R-:W-:-:S04]  /*3e70*/  FFMA R7, -R6, R6, R33 ;  /* 0x0000000606077223 */ /* 0x000fc80000000121 */
[----:B------:R-:W-:-:S07]  /*3e80*/  FFMA R6, R7, R0, R6 ;  /* 0x0000000007067223 */ /* 0x000fce0000000006 */
.L_x_115:
[----:B------:R-:W-:Y:S05]  /*3e90*/  BSYNC.RECONVERGENT B0 ;  /* 0x0000000000007941 */ /* 0x000fea0003800200 */
.L_x_113:
        /* <DEDUP_REMOVED lines=23> */
[----:B------:R-:W-:Y:S02]  /*4010*/  MOV R6, R30 ;  /* 0x0000001e00067202 */ /* 0x000fe40000000f00 */
[----:B------:R-:W-:Y:S01]  /*4020*/  MOV R20, 0x4050 ;  /* 0x0000405000147802 */ /* 0x000fe20000000f00 */
[----:B0-----:R-:W-:-:S07]  /*4030*/  IMAD.U32 R7, RZ, RZ, UR4 ;  /* 0x00000004ff077e24 */ /* 0x001fce000f8e00ff */
[----:B------:R-:W-:Y:S05]  /*4040*/  CALL.REL.NOINC `($__internal_1_$__cuda_sm3x_div_rn_noftz_f32_slowpath) ;  /* 0x0000002800b47944 */ /* 0x000fea0003c00000 */
[----:B------:R-:W-:-:S07]  /*4050*/  MOV R6, R30 ;  /* 0x0000001e00067202 */ /* 0x000fce0000000f00 */
.L_x_117:
[----:B------:R-:W-:Y:S05]  /*4060*/  BSYNC.RECONVERGENT B4 ;  /* 0x0000000000047941 */ /* 0x000fea0003800200 */
.L_x_116:
        /* <DEDUP_REMOVED lines=13> */
.L_x_119:
[----:B------:R-:W-:Y:S05]  /*4140*/  BSYNC.RECONVERGENT B4 ;  /* 0x0000000000047941 */ /* 0x000fea0003800200 */
.L_x_118:
        /* <DEDUP_REMOVED lines=14> */
.L_x_121:
[----:B------:R-:W-:Y:S05]  /*4230*/  BSYNC.RECONVERGENT B4 ;  /* 0x0000000000047941 */ /* 0x000fea0003800200 */
.L_x_120:
[----:B------:R-:W0:Y:S01]  /*4240*/  MUFU.RCP R4, R39 ;  /* 0x0000002700047308 */ /* 0x000e220000001000 */
[----:B------:R-:W-:Y:S01]  /*4250*/  BSSY.RECONVERGENT B4, `(.L_x_122) ;  /* 0x000000e000047945 */ /* 0x000fe20003800200 */
[----:B------:R-:W-:-:S06]  /*4260*/  FFMA R5, -R0, R32, R5 ;  /* 0x0000002000057223 */ /* 0x000fcc0000000105 */
        /* <DEDUP_REMOVED lines=12> */
.L_x_123:
[----:B------:R-:W-:Y:S05]  /*4330*/  BSYNC.RECONVERGENT B4 ;  /* 0x0000000000047941 */ /* 0x000fea0003800200 */
.L_x_122:
        /* <DEDUP_REMOVED lines=18> */
[----:B------:R-:W-:Y:S01]  /*4460*/  IMAD.MOV.U32 R6, RZ, RZ, R20 ;  /* 0x000000ffff067224 */ /* 0x000fe200078e0014 */
[----:B------:R-:W-:Y:S06]  /*4470*/  BRA `(.L_x_126) ;  /* 0x0000000000107947 */ /* 0x000fec0003800000 */
.L_x_125:
[----:B------:R-:W-:Y:S01]  /*4480*/  FMUL.FTZ R6, R29, R30 ;  /* 0x0000001e1d067220 */ /* 0x000fe20000410000 */
[----:B------:R-:W-:-:S03]  /*4490*/  FMUL.FTZ R4, R30, 0.5 ;  /* 0x3f0000001e047820 */ /* 0x000fc60000410000 */
[----:B------:R-:W-:-:S04]  /*44a0*/  FFMA R7, -R6, R6, R29 ;  /* 0x0000000606077223 */ /* 0x000fc8000000011d */
[----:B------:R-:W-:-:S07]  /*44b0*/  FFMA R6, R7, R4, R6 ;  /* 0x0000000407067223 */ /* 0x000fce0000000006 */
.L_x_126:
[----:B------:R-:W-:Y:S05]  /*44c0*/  BSYNC.RECONVERGENT B0 ;  /* 0x0000000000007941 */ /* 0x000fea0003800200 */
.L_x_124:
        /* <DEDUP_REMOVED lines=24> */
[----:B------:R-:W-:Y:S02]  /*4650*/  MOV R20, 0x4680 ;  /* 0x0000468000147802 */ /* 0x000fe40000000f00 */
[----:B0-----:R-:W-:-:S07]  /*4660*/  MOV R7, UR4 ;  /* 0x0000000400077c02 */ /* 0x001fce0008000f00 */
[----:B------:R-:W-:Y:S05]  /*4670*/  CALL.REL.NOINC `($__internal_1_$__cuda_sm3x_div_rn_noftz_f32_slowpath) ;  /* 0x0000002400287944 */ /* 0x000fea0003c00000 */
[----:B------:R-:W-:-:S07]  /*4680*/  MOV R6, R30 ;  /* 0x0000001e00067202 */ /* 0x000fce0000000f00 */
.L_x_128:
[----:B------:R-:W-:Y:S05]  /*4690*/  BSYNC.RECONVERGENT B4 ;  /* 0x0000000000047941 */ /* 0x000fea0003800200 */
.L_x_127:
        /* <DEDUP_REMOVED lines=13> */
.L_x_130:
[----:B------:R-:W-:Y:S05]  /*4770*/  BSYNC.RECONVERGENT B4 ;  /* 0x0000000000047941 */ /* 0x000fea0003800200 */
.L_x_129:
        /* <DEDUP_REMOVED lines=14> */
.L_x_132:
[----:B------:R-:W-:Y:S05]  /*4860*/  BSYNC.RECONVERGENT B4 ;  /* 0x0000000000047941 */ /* 0x000fea0003800200 */
.L_x_131:
        /* <DEDUP_REMOVED lines=15> */
.L_x_134:
[----:B------:R-:W-:Y:S05]  /*4960*/  BSYNC.RECONVERGENT B4 ;  /* 0x0000000000047941 */ /* 0x000fea0003800200 */
.L_x_133:
        /* <DEDUP_REMOVED lines=20> */
.L_x_136:
[----:B------:R-:W-:Y:S01]  /*4ab0*/  FMUL.FTZ R6, R33, R30 ;  /* 0x0000001e21067220 */ /* 0x000fe20000410000 */
[----:B------:R-:W-:-:S03]  /*4ac0*/  FMUL.FTZ R4, R30, 0.5 ;  /* 0x3f0000001e047820 */ /* 0x000fc60000410000 */
[----:B------:R-:W-:-:S04]  /*4ad0*/  FFMA R7, -R6, R6, R33 ;  /* 0x0000000606077223 */ /* 0x000fc80000000121 */
[----:B------:R-:W-:-:S07]  /*4ae0*/  FFMA R6, R7, R4, R6 ;  /* 0x0000000407067223 */ /* 0x000fce0000000006 */
.L_x_137:
[----:B------:R-:W-:Y:S05]  /*4af0*/  BSYNC.RECONVERGENT B0 ;  /* 0x0000000000007941 */ /* 0x000fea0003800200 */
.L_x_135:
        /* <DEDUP_REMOVED lines=28> */
.L_x_139:
[----:B------:R-:W-:Y:S05]  /*4cc0*/  BSYNC.RECONVERGENT B4 ;  /* 0x0000000000047941 */ /* 0x000fea0003800200 */
.L_x_138:
        /* <DEDUP_REMOVED lines=13> */
.L_x_141:
[----:B------:R-:W-:Y:S05]  /*4da0*/  BSYNC.RECONVERGENT B4 ;  /* 0x0000000000047941 */ /* 0x000fea0003800200 */
.L_x_140:
        /* <DEDUP_REMOVED lines=14> */
.L_x_143:
[----:B------:R-:W-:Y:S05]  /*4e90*/  BSYNC.RECONVERGENT B4 ;  /* 0x0000000000047941 */ /* 0x000fea0003800200 */
.L_x_142:
        /* <DEDUP_REMOVED lines=15> */
.L_x_145:
[----:B------:R-:W-:Y:S05]  /*4f90*/  BSYNC.RECONVERGENT B4 ;  /* 0x0000000000047941 */ /* 0x000fea0003800200 */
.L_x_144:
[----:B------:R-:W-:Y:S01]  /*4fa0*/  FFMA R0, -R12, R4, R21 ;  /* 0x000000040c007223 */ /* 0x000fe20000000115 */
[----:B------:R-:W-:Y:S01]  /*4fb0*/  IADD3 R10, PT, PT, R10, 0x4, RZ ;  /* 0x000000040a0a7810 */ /* 0x000fe20007ffe0ff */
[----:B------:R-:W-:Y:S06]  /*4fc0*/  @P2 BRA `(.L_x_146) ;  /* 0xffffffe400b82947 */ /* 0x000fec000383ffff */
.L_x_101:
[----:B------:R-:W-:Y:S05]  /*4fd0*/  BSYNC.RECONVERGENT B3 ;  /* 0x0000000000037941 */ /* 0x000fea0003800200 */
.L_x_100:
[----:B------:R-:W-:-:S13]  /*4fe0*/  ISETP.NE.AND P0, PT, R31, RZ, PT ;  /* 0x000000ff1f00720c */ /* 0x000fda0003f05270 */
[----:B------:R-:W-:Y:S05]  /*4ff0*/  @!P0 BRA `(.L_x_99) ;  /* 0x0000001000e48947 */ /* 0x000fea0003800000 */
[----:B------:R-:W-:Y:S01]  /*5000*/  ISETP.NE.AND P0, PT, R31, 0x1, PT ;  /* 0x000000011f00780c */ /* 0x000fe20003f05270 */
[----:B------:R-:W-:-:S12]  /*5010*/  BSSY.RECONVERGENT B3, `(.L_x_147) ;  /* 0x00000cd000037945 */ /* 0x000fd80003800200 */
[----:B------:R-:W-:Y:S05]  /*5020*/  @!P0 BRA `(.L_x_148) ;  /* 0x0000000c002c8947 */ /* 0x000fea0003800000 */
        /* <DEDUP_REMOVED lines=22> */
.L_x_150:
[----:B------:R-:W-:Y:S01]  /*5190*/  FMUL.FTZ R6, R15, R20 ;  /* 0x000000140f067220 */ /* 0x000fe20000410000 */
[----:B------:R-:W-:-:S03]  /*51a0*/  FMUL.FTZ R14, R20, 0.5 ;  /* 0x3f000000140e7820 */ /* 0x000fc60000410000 */
[----:B------:R-:W-:-:S04]  /*51b0*/  FFMA R7, -R6, R6, R15 ;  /* 0x0000000606077223 */ /* 0x000fc8000000010f */
[----:B------:R-:W-:-:S07]  /*51c0*/  FFMA R6, R7, R14, R6 ;  /* 0x0000000e07067223 */ /* 0x000fce0000000006 */
.L_x_151:
[----:B------:R-:W-:Y:S05]  /*51d0*/  BSYNC.RECONVERGENT B0 ;  /* 0x0000000000007941 */ /* 0x000fea0003800200 */
.L_x_149:
[----:B------:R-:W0:Y:S01]  /*51e0*/  F2F.F64.F32 R6, R6 ;  /* 0x0000000600067310 */ /* 0x000e220000201800 */
[----:B------:R-:W1:Y:S01]  /*51f0*/  LDC R21, c[0x3][0x8] ;  /* 0x00c00200ff157b82 */ /* 0x000e620000000800 */
        /* <DEDUP_REMOVED lines=8> */
[----:B------:R-:W-:Y:S01]  /*5280*/  SEL R14, R14, UR4, P0 ;  /* 0x000000040e0e7c07 */ /* 0x000fe20008000000 */
[----:B-1----:R-:W0:Y:S03]  /*5290*/  MUFU.RCP R20, R21 ;  /* 0x0000001500147308 */ /* 0x002e260000001000 */
[----:B------:R-:W-:-:S05]  /*52a0*/  @P1 LOP3.LUT R15, R7, 0x80000, RZ, 0xfc, !PT ;  /* 0x00080000070f1812 */ /* 0x000fca00078efcff */
        /* <DEDUP_REMOVED lines=10> */
[----:B------:R-:W-:Y:S01]  /*5350*/  IMAD.MOV.U32 R6, RZ, RZ, R30 ;  /* 0x000000ffff067224 */ /* 0x000fe200078e001e */
[----:B------:R-:W-:Y:S02]  /*5360*/  MOV R20, 0x5390 ;  /* 0x0000539000147802 */ /* 0x000fe40000000f00 */
[----:B0-----:R-:W-:-:S07]  /*5370*/  MOV R7, UR4 ;  /* 0x0000000400077c02 */ /* 0x001fce0008000f00 */
[----:B------:R-:W-:Y:S05]  /*5380*/  CALL.REL.NOINC `($__internal_1_$__cuda_sm3x_div_rn_noftz_f32_slowpath) ;  /* 0x0000001400e47944 */ /* 0x000fea0003c00000 */
[----:B------:R-:W-:-:S07]  /*5390*/  MOV R20, R30 ;  /* 0x0000001e00147202 */ /* 0x000fce0000000f00 */
.L_x_153:
[----:B------:R-:W-:Y:S05]  /*53a0*/  BSYNC.RECONVERGENT B4 ;  /* 0x0000000000047941 */ /* 0x000fea0003800200 */
.L_x_152:
        /* <DEDUP_REMOVED lines=14> */
.L_x_155:
[----:B------:R-:W-:Y:S05]  /*5490*/  BSYNC.RECONVERGENT B4 ;  /* 0x0000000000047941 */ /* 0x000fea0003800200 */
.L_x_154:
        /* <DEDUP_REMOVED lines=14> */
.L_x_157:
[----:B------:R-:W-:Y:S05]  /*5580*/  BSYNC.RECONVERGENT B4 ;  /* 0x0000000000047941 */ /* 0x000fea0003800200 */
.L_x_156:
        /* <DEDUP_REMOVED lines=15> */
.L_x_159:
[----:B------:R-:W-:Y:S05]  /*5680*/  BSYNC.RECONVERGENT B4 ;  /* 0x0000000000047941 */ /* 0x000fea0003800200 */
.L_x_158:
        /* <DEDUP_REMOVED lines=20> */
.L_x_161:
[----:B------:R-:W-:Y:S01]  /*57d0*/  FMUL.FTZ R6, R21, R30 ;  /* 0x0000001e15067220 */ /* 0x000fe20000410000 */
[----:B------:R-:W-:-:S03]  /*57e0*/  FMUL.FTZ R0, R30, 0.5 ;  /* 0x3f0000001e007820 */ /* 0x000fc60000410000 */
[----:B------:R-:W-:-:S04]  /*57f0*/  FFMA R7, -R6, R6, R21 ;  /* 0x0000000606077223 */ /* 0x000fc80000000115 */
[----:B------:R-:W-:-:S07]  /*5800*/  FFMA R6, R7, R0, R6 ;  /* 0x0000000007067223 */ /* 0x000fce0000000006 */
.L_x_162:
[----:B------:R-:W-:Y:S05]  /*5810*/  BSYNC.RECONVERGENT B0 ;  /* 0x0000000000007941 */ /* 0x000fea0003800200 */
.L_x_160:
        /* <DEDUP_REMOVED lines=28> */
.L_x_164:
[----:B------:R-:W-:Y:S05]  /*59e0*/  BSYNC.RECONVERGENT B4 ;  /* 0x0000000000047941 */ /* 0x000fea0003800200 */
.L_x_163:
        /* <DEDUP_REMOVED lines=13> */
.L_x_166:
[----:B------:R-:W-:Y:S05]  /*5ac0*/  BSYNC.RECONVERGENT B4 ;  /* 0x0000000000047941 */ /* 0x000fea0003800200 */
.L_x_165:
        /* <DEDUP_REMOVED lines=14> */
.L_x_168:
[----:B------:R-:W-:Y:S05]  /*5bb0*/  BSYNC.RECONVERGENT B4 ;  /* 0x0000000000047941 */ /* 0x000fea0003800200 */
.L_x_167:
        /* <DEDUP_REMOVED lines=15> */
.L_x_170:
[----:B------:R-:W-:Y:S05]  /*5cb0*/  BSYNC.RECONVERGENT B4 ;  /* 0x0000000000047941 */ /* 0x000fea0003800200 */
.L_x_169:
[----:B------:R-:W-:Y:S01]  /*5cc0*/  FFMA R0, -R7, R0, R12 ;  /* 0x0000000007007223 */ /* 0x000fe2000000010c */
[----:B------:R-:W-:-:S07]  /*5cd0*/  IADD3 R10, PT, PT, R10, 0x2, RZ ;  /* 0x000000020a0a7810 */ /* 0x000fce0007ffe0ff */
.L_x_148:
[----:B------:R-:W-:Y:S05]  /*5ce0*/  BSYNC.RECONVERGENT B3 ;  /* 0x0000000000037941 */ /* 0x000fea0003800200 */
.L_x_147:
[----:B------:R-:W-:-:S04]  /*5cf0*/  LOP3.LUT R11, R11, 0x1, RZ, 0xc0, !PT ;  /* 0x000000010b0b7812 */ /* 0x000fc800078ec0ff */
[----:B------:R-:W-:-:S13]  /*5d00*/  ISETP.NE.U32.AND P0, PT, R11, 0x1, PT ;  /* 0x000000010b00780c */ /* 0x000fda0003f05070 */
[----:B------:R-:W-:Y:S05]  /*5d10*/  @P0 BRA `(.L_x_99) ;  /* 0x00000004009c0947 */ /* 0x000fea0003800000 */
[----:B------:R-:W0:Y:S01]  /*5d20*/  LDC.64 R6, c[0x0][0x388] ;  /* 0x0000e200ff067b82 */ /* 0x000e220000000a00 */
[----:B------:R-:W-:-:S07]  /*5d30*/  SHF.L.U32 R5, R10, 0x1, RZ ;  /* 0x000000010a057819 */ /* 0x000fce00000006ff */
[----:B------:R-:W1:Y:S01]  /*5d40*/  LDC.64 R10, c[0x0][0x380] ;  /* 0x0000e000ff0a7b82 */ /* 0x000e620000000a00 */
[----:B0-----:R-:W-:-:S06]  /*5d50*/  IMAD.WIDE R6, R5, 0x4, R6 ;  /* 0x0000000405067825 */ /* 0x001fcc00078e0206 */
        /* <DEDUP_REMOVED lines=18> */
.L_x_172:
[----:B------:R-:W-:Y:S01]  /*5e80*/  FMUL.FTZ R6, R13, R14 ;  /* 0x0000000e0d067220 */ /* 0x000fe20000410000 */
[----:B------:R-:W-:-:S03]  /*5e90*/  FMUL.FTZ R10, R14, 0.5 ;  /* 0x3f0000000e0a7820 */ /* 0x000fc60000410000 */
[----:B------:R-:W-:-:S04]  /*5ea0*/  FFMA R7, -R6, R6, R13 ;  /* 0x0000000606077223 */ /* 0x000fc8000000010d */
[----:B------:R-:W-:-:S07]  /*5eb0*/  FFMA R6, R7, R10, R6 ;  /* 0x0000000a07067223 */ /* 0x000fce0000000006 */
.L_x_173:
[----:B------:R-:W-:Y:S05]  /*5ec0*/  BSYNC.RECONVERGENT B0 ;  /* 0x0000000000007941 */ /* 0x000fea0003800200 */
.L_x_171:
        /* <DEDUP_REMOVED lines=27> */
[----:B------:R-:W-:-:S07]  /*6080*/  IMAD.MOV.U32 R12, RZ, RZ, R30 ;  /* 0x000000ffff0c7224 */ /* 0x000fce00078e001e */
.L_x_175:
[----:B------:R-:W-:Y:S05]  /*6090*/  BSYNC.RECONVERGENT B3 ;  /* 0x0000000000037941 */ /* 0x000fea0003800200 */
.L_x_174:
        /* <DEDUP_REMOVED lines=14> */
.L_x_177:
[----:B------:R-:W-:Y:S05]  /*6180*/  BSYNC.RECONVERGENT B3 ;  /* 0x0000000000037941 */ /* 0x000fea0003800200 */
.L_x_176:
        /* <DEDUP_REMOVED lines=14> */
.L_x_179:
[----:B------:R-:W-:Y:S05]  /*6270*/  BSYNC.RECONVERGENT B3 ;  /* 0x0000000000037941 */ /* 0x000fea0003800200 */
.L_x_178:
        /* <DEDUP_REMOVED lines=15> */
.L_x_181:
[----:B------:R-:W-:Y:S05]  /*6370*/  BSYNC.RECONVERGENT B3 ;  /* 0x0000000000037941 */ /* 0x000fea0003800200 */
.L_x_180:
[----:B------:R-:W-:-:S07]  /*6380*/  FFMA R0, -R5, R10, R0 ;  /* 0x0000000a05007223 */ /* 0x000fce0000000100 */
.L_x_99:
[----:B------:R-:W-:Y:S05]  /*6390*/  BSYNC.RECONVERGENT B2 ;  /* 0x0000000000027941 */ /* 0x000fea0003800200 */
.L_x_98:
[----:B------:R-:W-:Y:S01]  /*63a0*/  FMUL R5, R3, R3 ;  /* 0x0000000303057220 */ /* 0x000fe20000400000 */
[----:B------:R-:W-:Y:S03]  /*63b0*/  BSSY.RECONVERGENT B0, `(.L_x_182) ;  /* 0x000000f000007945 */ /* 0x000fe60003800200 */
[----:B------:R-:W-:-:S04]  /*63c0*/  FFMA R4, R0, R0, R5 ;  /* 0x0000000000047223 */ /* 0x000fc80000000005 */
[----:B------:R0:W1:Y:S01]  /*63d0*/  MUFU.RSQ R7, R4 ;  /* 0x0000000400077308 */ /* 0x0000620000001400 */
[----:B------:R-:W-:-:S04]  /*63e0*/  IADD3 R5, PT, PT, R4, -0xd000000, RZ ;  /* 0xf300000004057810 */ /* 0x000fc80007ffe0ff */
[----:B------:R-:W-:-:S13]  /*63f0*/  ISETP.GT.U32.AND P0, PT, R5, 0x727fffff, PT ;  /* 0x727fffff0500780c */ /* 0x000fda0003f04070 */
[----:B01----:R-:W-:Y:S05]  /*6400*/  @!P0 BRA `(.L_x_183) ;  /* 0x0000000000148947 */ /* 0x003fea0003800000 */
[----:B------:R-:W-:Y:S02]  /*6410*/  MOV R6, R4 ;  /* 0x0000000400067202 */ /* 0x000fe40000000f00 */
[----:B------:R-:W-:-:S07]  /*6420*/  MOV R33, 0x6440 ;  /* 0x0000644000217802 */ /* 0x000fce0000000f00 */
[----:B-----5:R-:W-:Y:S05]  /*6430*/  CALL.REL.NOINC `($__internal_0_$__cuda_sm20_sqrt_rn_f32_slowpath) ;  /* 0x00000004005c7944 */ /* 0x020fea0003c00000 */
[----:B------:R-:W-:Y:S01]  /*6440*/  MOV R5, R20 ;  /* 0x0000001400057202 */ /* 0x000fe20000000f00 */
[----:B------:R-:W-:Y:S06]  /*6450*/  BRA `(.L_x_184) ;  /* 0x0000000000107947 */ /* 0x000fec0003800000 */
.L_x_183:
[----:B------:R-:W-:Y:S01]  /*6460*/  FMUL.FTZ R5, R4, R7 ;  /* 0x0000000704057220 */ /* 0x000fe20000410000 */
[----:B------:R-:W-:-:S03]  /*6470*/  FMUL.FTZ R6, R7, 0.5 ;  /* 0x3f00000007067820 */ /* 0x000fc60000410000 */
[----:B------:R-:W-:-:S04]  /*6480*/  FFMA R4, -R5, R5, R4 ;  /* 0x0000000505047223 */ /* 0x000fc80000000104 */
[----:B------:R-:W-:-:S07]  /*6490*/  FFMA R5, R4, R6, R5 ;  /* 0x0000000604057223 */ /* 0x000fce0000000005 */
.L_x_184:
[----:B------:R-:W-:Y:S05]  /*64a0*/  BSYNC.RECONVERGENT B0 ;  /* 0x0000000000007941 */ /* 0x000fea0003800200 */
.L_x_182:
[----:B------:R-:W-:Y:S01]  /*64b0*/  FSETP.GT.AND P0, PT, R5, R26, PT ;  /* 0x0000001a0500720b */ /* 0x000fe20003f04000 */
[----:B------:R-:W-:-:S12]  /*64c0*/  BSSY.RECONVERGENT B2, `(.L_x_185) ;  /* 0x0000022000027945 */ /* 0x000fd80003800200 */
[----:B------:R-:W-:Y:S05]  /*64d0*/  @!P0 BRA `(.L_x_186) ;  /* 0x0000000000808947 */ /* 0x000fea0003800000 */
[----:B------:R-:W0:Y:S01]  /*64e0*/  MUFU.RCP R4, R5 ;  /* 0x0000000500047308 */ /* 0x000e220000001000 */
[----:B------:R-:W-:Y:S07]  /*64f0*/  BSSY.RECONVERGENT B3, `(.L_x_187) ;  /* 0x000000d000037945 */ /* 0x000fee0003800200 */
[----:B------:R-:W1:Y:S01]  /*6500*/  FCHK P0, R3, R5 ;  /* 0x0000000503007302 */ /* 0x000e620000000000 */
[----:B0-----:R-:W-:-:S04]  /*6510*/  FFMA R7, R4, -R5, 1 ;  /* 0x3f80000004077423 */ /* 0x001fc80000000805 */
[----:B------:R-:W-:-:S04]  /*6520*/  FFMA R4, R4, R7, R4 ;  /* 0x0000000704047223 */ /* 0x000fc80000000004 */
[----:B------:R-:W-:-:S04]  /*6530*/  FFMA R6, R3, R4, RZ ;  /* 0x0000000403067223 */ /* 0x000fc800000000ff */
[----:B------:R-:W-:-:S04]  /*6540*/  FFMA R7, R6, -R5, R3 ;  /* 0x8000000506077223 */ /* 0x000fc80000000003 */
[----:B------:R-:W-:Y:S01]  /*6550*/  FFMA R7, R4, R7, R6 ;  /* 0x0000000704077223 */ /* 0x000fe20000000006 */
[----:B-1----:R-:W-:Y:S06]  /*6560*/  @!P0 BRA `(.L_x_188) ;  /* 0x0000000000148947 */ /* 0x002fec0003800000 */
[----:B------:R-:W-:Y:S01]  /*6570*/  IMAD.MOV.U32 R6, RZ, RZ, R3 ;  /* 0x000000ffff067224 */ /* 0x000fe200078e0003 */
[----:B------:R-:W-:Y:S02]  /*6580*/  MOV R7, R5 ;  /* 0x0000000500077202 */ /* 0x000fe40000000f00 */
[----:B------:R-:W-:-:S07]  /*6590*/  MOV R20, 0x65b0 ;  /* 0x000065b000147802 */ /* 0x000fce0000000f00 */
[----:B-----5:R-:W-:Y:S05]  /*65a0*/  CALL.REL.NOINC `($__internal_1_$__cuda_sm3x_div_rn_noftz_f32_slowpath) ;  /* 0x00000004005c7944 */ /* 0x020fea0003c00000 */
[----:B------:R-:W-:-:S07]  /*65b0*/  MOV R7, R30 ;  /* 0x0000001e00077202 */ /* 0x000fce0000000f00 */
.L_x_188:
[----:B------:R-:W-:Y:S05]  /*65c0*/  BSYNC.RECONVERGENT B3 ;  /* 0x0000000000037941 */ /* 0x000fea0003800200 */
.L_x_187:
[----:B------:R-:W0:Y:S01]  /*65d0*/  MUFU.RCP R4, R5 ;  /* 0x0000000500047308 */ /* 0x000e220000001000 */
[----:B------:R-:W-:Y:S07]  /*65e0*/  BSSY.RECONVERGENT B3, `(.L_x_189) ;  /* 0x000000e000037945 */ /* 0x000fee0003800200 */
[----:B------:R-:W1:Y:S01]  /*65f0*/  FCHK P0, R0, R5 ;  /* 0x0000000500007302 */ /* 0x000e620000000000 */
[----:B0-----:R-:W-:-:S04]  /*6600*/  FFMA R3, R4, -R5, 1 ;  /* 0x3f80000004037423 */ /* 0x001fc80000000805 */
[----:B------:R-:W-:Y:S01]  /*6610*/  FFMA R6, R4, R3, R4 ;  /* 0x0000000304067223 */ /* 0x000fe20000000004 */
[----:B------:R-:W-:-:S03]  /*6620*/  FMUL R3, R7, R26 ;  /* 0x0000001a07037220 */ /* 0x000fc60000400000 */
[----:B------:R-:W-:-:S04]  /*6630*/  FFMA R11, R0, R6, RZ ;  /* 0x00000006000b7223 */ /* 0x000fc800000000ff */
[----:B------:R-:W-:-:S04]  /*6640*/  FFMA R4, R11, -R5, R0 ;  /* 0x800000050b047223 */ /* 0x000fc80000000000 */
[----:B------:R-:W-:Y:S01]  /*6650*/  FFMA R11, R6, R4, R11 ;  /* 0x00000004060b7223 */ /* 0x000fe2000000000b */
[----:B-1----:R-:W-:Y:S06]  /*6660*/  @!P0 BRA `(.L_x_190) ;  /* 0x0000000000148947 */ /* 0x002fec0003800000 */
[----:B------:R-:W-:Y:S02]  /*6670*/  MOV R6, R0 ;  /* 0x0000000000067202 */ /* 0x000fe40000000f00 */
[----:B------:R-:W-:Y:S02]  /*6680*/  MOV R7, R5 ;  /* 0x0000000500077202 */ /* 0x000fe40000000f00 */
[----:B------:R-:W-:-:S07]  /*6690*/  MOV R20, 0x66b0 ;  /* 0x000066b000147802 */ /* 0x000fce0000000f00 */
[----:B-----5:R-:W-:Y:S05]  /*66a0*/  CALL.REL.NOINC `($__internal_1_$__cuda_sm3x_div_rn_noftz_f32_slowpath) ;  /* 0x00000004001c7944 */ /* 0x020fea0003c00000 */
[----:B------:R-:W-:-:S07]  /*66b0*/  MOV R11, R30 ;  /* 0x0000001e000b7202 */ /* 0x000fce0000000f00 */
.L_x_190:
[----:B------:R-:W-:Y:S05]  /*66c0*/  BSYNC.RECONVERGENT B3 ;  /* 0x0000000000037941 */ /* 0x000fea0003800200 */
.L_x_189:
[----:B------:R-:W-:-:S07]  /*66d0*/  FMUL R0, R11, R26 ;  /* 0x0000001a0b007220 */ /* 0x000fce0000400000 */
.L_x_186:
[----:B------:R-:W-:Y:S05]  /*66e0*/  BSYNC.RECONVERGENT B2 ;  /* 0x0000000000027941 */ /* 0x000fea0003800200 */
.L_x_185:
[----:B-----5:R-:W-:Y:S01]  /*66f0*/  FADD R3, R8, R3 ;  /* 0x0000000308037221 */ /* 0x020fe20000000000 */
[----:B------:R-:W-:Y:S01]  /*6700*/  FADD R6, R9, R0 ;  /* 0x0000000009067221 */ /* 0x000fe20000000000 */
[----:B------:R-:W-:Y:S01]  /*6710*/  MOV R8, 0x80000 ;  /* 0x0008000000087802 */ /* 0x000fe20000000f00 */
[----:B------:R-:W-:Y:S05]  /*6720*/  WARPSYNC.ALL ;  /* 0x0000000000007948 */ /* 0x000fea0003800000 */
[----:B------:R0:W1:Y:S08]  /*6730*/  F2F.F64.F32 R4, R3 ;  /* 0x0000000300047310 */ /* 0x0000700000201800 */
[----:B------:R-:W2:Y:S01]  /*6740*/  F2F.F64.F32 R6, R6 ;  /* 0x0000000600067310 */ /* 0x000ea20000201800 */
[----:B0-----:R-:W-:Y:S01]  /*6750*/  HFMA2 R3, -RZ, RZ, 4.76837158203125e-07, 0 ;  /* 0x00080000ff037431 */ /* 0x001fe200000001ff */
[----:B-1----:R-:W-:Y:S01]  /*6760*/  DSETP.MAX.AND P2, P3, R4, -5, PT ;  /* 0xc01400000400742a */ /* 0x002fe20003b4f000 */
[----:B------:R-:W-:-:S05]  /*6770*/  MOV R0, R5 ;  /* 0x0000000500007202 */ /* 0x000fca0000000f00 */
[----:B------:R-:W-:Y:S01]  /*6780*/  FSEL R9, R0, -2.3125, P2 ;  /* 0xc014000000097808 */ /* 0x000fe20001000000 */
[----:B--2---:R-:W-:Y:S01]  /*6790*/  DSETP.MAX.AND P0, P1, R6, -5, PT ;  /* 0xc01400000600742a */ /* 0x004fe2000390f000 */
[----:B------:R-:W-:Y:S02]  /*67a0*/  SEL R4, R4, RZ, P2 ;  /* 0x000000ff04047207 */ /* 0x000fe40001000000 */
[----:B------:R-:W-:-:S04]  /*67b0*/  MOV R0, R6 ;  /* 0x0000000600007202 */ /* 0x000fc80000000f00 */
[----:B------:R-:W-:Y:S02]  /*67c0*/  @P3 LOP3.LUT R9, R8, 0xc0140000, RZ, 0xfc, !PT ;  /* 0xc014000008093812 */ /* 0x000fe400078efcff */
[----:B------:R-:W-:Y:S02]  /*67d0*/  FSEL R7, R7, -2.3125, P0 ;  /* 0xc014000007077808 */ /* 0x000fe40000000000 */
[----:B------:R-:W-:Y:S01]  /*67e0*/  MOV R5, R9 ;  /* 0x0000000900057202 */ /* 0x000fe20000000f00 */
[----:B------:R-:W-:Y:S01]  /*67f0*/  IMAD.MOV.U32 R9, RZ, RZ, 0x80000 ;  /* 0x00080000ff097424 */ /* 0x000fe200078e00ff */
[----:B------:R-:W-:Y:S02]  /*6800*/  SEL R6, R0, RZ, P0 ;  /* 0x000000ff00067207 */ /* 0x000fe40000000000 */
[----:B------:R-:W-:Y:S02]  /*6810*/  @P1 LOP3.LUT R7, R3, 0xc0140000, RZ, 0xfc, !PT ;  /* 0xc014000003071812 */ /* 0x000fe400078efcff */
[----:B------:R-:W-:Y:S01]  /*6820*/  DSETP.MIN.AND P2, P3, R4, 5, PT ;  /* 0x401400000400742a */ /* 0x000fe20003b40000 */
[----:B------:R-:W-:-:S03]  /*6830*/  MOV R0, R5 ;  /* 0x0000000500007202 */ /* 0x000fc60000000f00 */
[----:B------:R-:W-:Y:S02]  /*6840*/  DSETP.MIN.AND P0, P1, R6, 5, PT ;  /* 0x401400000600742a */ /* 0x000fe40003900000 */
[----:B------:R-:W-:Y:S02]  /*6850*/  FSEL R3, R0, 2.3125, P2 ;  /* 0x4014000000037808 */ /* 0x000fe40001000000 */
[----:B------:R-:W-:Y:S02]  /*6860*/  MOV R0, R6 ;  /* 0x0000000600007202 */ /* 0x000fe40000000f00 */
[----:B------:R-:W-:Y:S02]  /*6870*/  FSEL R7, R7, 2.3125, P0 ;  /* 0x4014000007077808 */ /* 0x000fe40000000000 */
[----:B------:R-:W-:Y:S02]  /*6880*/  SEL R4, R4, RZ, P2 ;  /* 0x000000ff04047207 */ /* 0x000fe40001000000 */
[----:B------:R-:W-:-:S02]  /*6890*/  @P3 LOP3.LUT R3, R8, 0x40140000, RZ, 0xfc, !PT ;  /* 0x4014000008033812 */ /* 0x000fc400078efcff */
[----:B------:R-:W-:Y:S02]  /*68a0*/  SEL R6, R0, RZ, P0 ;  /* 0x000000ff00067207 */ /* 0x000fe40000000000 */
[----:B------:R-:W-:Y:S02]  /*68b0*/  MOV R5, R3 ;  /* 0x0000000300057202 */ /* 0x000fe40000000f00 */
[----:B------:R-:W-:Y:S02]  /*68c0*/  @P1 LOP3.LUT R7, R9, 0x40140000, RZ, 0xfc, !PT ;  /* 0x4014000009071812 */ /* 0x000fe400078efcff */
[----:B------:R-:W-:Y:S08]  /*68d0*/  F2F.F32.F64 R8, R4 ;  /* 0x0000000400087310 */ /* 0x000ff00000301000 */
[----:B------:R-:W0:Y:S02]  /*68e0*/  F2F.F32.F64 R9, R6 ;  /* 0x0000000600097310 */ /* 0x000e240000301000 */
[----:B0-----:R0:W-:Y:S06]  /*68f0*/  STG.E.64 desc[UR36][R24.64], R8 ;  /* 0x0000000818007986 */ /* 0x0011ec000c101b24 */
[----:B------:R-:W1:Y:S01]  /*6900*/  F2F.F64.F32 R4, R26 ;  /* 0x0000001a00047310 */ /* 0x000e620000201800 */
[----:B------:R-:W2:Y:S01]  /*6910*/  LDCU UR6, c[0x3][0xc] ;  /* 0x00c00180ff0677ac */ /* 0x000ea20008000800 */
[----:B------:R-:W-:Y:S01]  /*6920*/  UMOV UR4, 0x7ae147ae ;  /* 0x7ae147ae00047882 */ /* 0x000fe20000000000 */
[----:B------:R-:W-:Y:S01]  /*6930*/  UMOV UR5, 0x3fefae14 ;  /* 0x3fefae1400057882 */ /* 0x000fe20000000000 */
[----:B------:R-:W-:Y:S01]  /*6940*/  UIADD3 UR38, UPT, UPT, UR38, 0x1, URZ ;  /* 0x0000000126267890 */ /* 0x000fe2000fffe0ff */
[----:B-1----:R-:W-:-:S03]  /*6950*/  DMUL R4, R4, UR4 ;  /* 0x0000000404047c28 */ /* 0x002fc60008000000 */
[----:B--2---:R-:W-:-:S03]  /*6960*/  UISETP.NE.AND UP0, UPT, UR38, UR6, UPT ;  /* 0x000000062600728c */ /* 0x004fc6000bf05270 */
[----:B------:R0:W1:Y:S01]  /*6970*/  F2F.F32.F64 R26, R4 ;  /* 0x00000004001a7310 */ /* 0x0000620000301000 */
[----:B------:R-:W-:Y:S06]  /*6980*/  BAR.SYNC.DEFER_BLOCKING 0x0 ;  /* 0x0000000000007b1d */ /* 0x000fec0000010000 */
[----:B------:R-:W-:Y:S05]  /*6990*/  BRA.U UP0, `(.L_x_191) ;  /* 0xffffff9900207547 */ /* 0x000fea000b83ffff */
[----:B------:R-:W-:Y:S05]  /*69a0*/  EXIT ;  /* 0x000000000000794d */ /* 0x000fea0003800000 */
        .weak           $__internal_0_$__cuda_sm20_sqrt_rn_f32_slowpath
        .type           $__internal_0_$__cuda_sm20_sqrt_rn_f32_slowpath,@function
        .size           $__internal_0_$__cuda_sm20_sqrt_rn_f32_slowpath,($__internal_1_$__cuda_sm3x_div_rn_noftz_f32_slowpath - $__internal_0_$__cuda_sm20_sqrt_rn_f32_slowpath)
$__internal_0_$__cuda_sm20_sqrt_rn_f32_slowpath:
[----:B------:R-:W-:-:S13]  /*69b0*/  LOP3.LUT P0, RZ, R6, 0x7fffffff, RZ, 0xc0, !PT ;  /* 0x7fffffff06ff7812 */ /* 0x000fda000780c0ff */
[----:B------:R-:W-:Y:S01]  /*69c0*/  @!P0 MOV R7, R6 ;  /* 0x0000000600078202 */ /* 0x000fe20000000f00 */
[----:B------:R-:W-:Y:S06]  /*69d0*/  @!P0 BRA `(.L_x_192) ;  /* 0x0000000000408947 */ /* 0x000fec0003800000 */
[----:B------:R-:W-:-:S13]  /*69e0*/  FSETP.GEU.FTZ.AND P0, PT, R6, RZ, PT ;  /* 0x000000ff0600720b */ /* 0x000fda0003f1e000 */
[----:B------:R-:W-:Y:S01]  /*69f0*/  @!P0 MOV R7, 0x7fffffff ;  /* 0x7fffffff00078802 */ /* 0x000fe20000000f00 */
[----:B------:R-:W-:Y:S06]  /*6a00*/  @!P0 BRA `(.L_x_192) ;  /* 0x0000000000348947 */ /* 0x000fec0003800000 */
[----:B------:R-:W-:-:S13]  /*6a10*/  FSETP.GTU.FTZ.AND P0, PT, |R6|, +INF , PT ;  /* 0x7f8000000600780b */ /* 0x000fda0003f1c200 */
[----:B------:R-:W-:Y:S01]  /*6a20*/  @P0 FADD.FTZ R7, R6, 1 ;  /* 0x3f80000006070421 */ /* 0x000fe20000010000 */
[----:B------:R-:W-:Y:S06]  /*6a30*/  @P0 BRA `(.L_x_192) ;  /* 0x0000000000280947 */ /* 0x000fec0003800000 */
[----:B------:R-:W-:-:S13]  /*6a40*/  FSETP.NEU.FTZ.AND P0, PT, |R6|, +INF , PT ;  /* 0x7f8000000600780b */ /* 0x000fda0003f1d200 */
[----:B------:R-:W-:-:S04]  /*6a50*/  @P0 FFMA R20, R6, 1.84467440737095516160e+19, RZ ;  /* 0x5f80000006140823 */ /* 0x000fc800000000ff */
[----:B------:R-:W0:Y:S02]  /*6a60*/  @P0 MUFU.RSQ R7, R20 ;  /* 0x0000001400070308 */ /* 0x000e240000001400 */
[----:B0-----:R-:W-:Y:S01]  /*6a70*/  @P0 FMUL.FTZ R29, R20, R7 ;  /* 0x00000007141d0220 */ /* 0x001fe20000410000 */
[----:B------:R-:W-:Y:S01]  /*6a80*/  @P0 FMUL.FTZ R32, R7, 0.5 ;  /* 0x3f00000007200820 */ /* 0x000fe20000410000 */
[----:B------:R-:W-:Y:S02]  /*6a90*/  @!P0 MOV R7, R6 ;  /* 0x0000000600078202 */ /* 0x000fe40000000f00 */
[----:B------:R-:W-:-:S04]  /*6aa0*/  @P0 FADD.FTZ R30, -R29, -RZ ;  /* 0x800000ff1d1e0221 */ /* 0x000fc80000010100 */
[----:B------:R-:W-:-:S04]  /*6ab0*/  @P0 FFMA R30, R29, R30, R20 ;  /* 0x0000001e1d1e0223 */ /* 0x000fc80000000014 */
[----:B------:R-:W-:-:S04]  /*6ac0*/  @P0 FFMA R30, R30, R32, R29 ;  /* 0x000000201e1e0223 */ /* 0x000fc8000000001d */
[----:B------:R-:W-:-:S07]  /*6ad0*/  @P0 FMUL.FTZ R7, R30, 2.3283064365386962891e-10 ;  /* 0x2f8000001e070820 */ /* 0x000fce0000410000 */
.L_x_192:
[----:B------:R-:W-:Y:S01]  /*6ae0*/  MOV R20, R7 ;  /* 0x0000000700147202 */ /* 0x000fe20000000f00 */
[----:B------:R-:W-:Y:S01]  /*6af0*/  HFMA2 R7, -RZ, RZ, 0, 0 ;  /* 0x00000000ff077431 */ /* 0x000fe200000001ff */
[----:B------:R-:W-:-:S04]  /*6b00*/  MOV R6, R33 ;  /* 0x0000002100067202 */ /* 0x000fc80000000f00 */
[----:B------:R-:W-:Y:S05]  /*6b10*/  RET.REL.NODEC R6 `(_Z19kernelForceDirectedPfPiS0_) ;  /* 0xffffff9406387950 */ /* 0x000fea0003c3ffff */
        .weak           $__internal_1_$__cuda_sm3x_div_rn_noftz_f32_slowpath
        .type           $__internal_1_$__cuda_sm3x_div_rn_noftz_f32_slowpath,@function
        .size           $__internal_1_$__cuda_sm3x_div_rn_noftz_f32_slowpath,(.L_x_206 - $__internal_1_$__cuda_sm3x_div_rn_noftz_f32_slowpath)
$__internal_1_$__cuda_sm3x_div_rn_noftz_f32_slowpath:
[----:B------:R-:W-:Y:S01]  /*6b20*/  SHF.R.U32.HI R30, RZ, 0x17, R7 ;  /* 0x00000017ff1e7819 */ /* 0x000fe20000011607 */
[----:B------:R-:W-:Y:S01]  /*6b30*/  BSSY.RECONVERGENT B0, `(.L_x_193) ;  /* 0x0000062000007945 */ /* 0x000fe20003800200 */
[----:B------:R-:W-:Y:S02]  /*6b40*/  SHF.R.U32.HI R29, RZ, 0x17, R6 ;  /* 0x00000017ff1d7819 */ /* 0x000fe40000011606 */
[----:B------:R-:W-:Y:S02]  /*6b50*/  LOP3.LUT R30, R30, 0xff, RZ, 0xc0, !PT ;  /* 0x000000ff1e1e7812 */ /* 0x000fe400078ec0ff */
[----:B------:R-:W-:Y:S02]  /*6b60*/  LOP3.LUT R33, R29, 0xff, RZ, 0xc0, !PT ;  /* 0x000000ff1d217812 */ /* 0x000fe400078ec0ff */
[----:B------:R-:W-:Y:S02]  /*6b70*/  IADD3 R35, PT, PT, R30, -0x1, RZ ;  /* 0xffffffff1e237810 */ /* 0x000fe40007ffe0ff */
[----:B------:R-:W-:-:S02]  /*6b80*/  IADD3 R34, PT, PT, R33, -0x1, RZ ;  /* 0xffffffff21227810 */ /* 0x000fc40007ffe0ff */
[----:B------:R-:W-:-:S04]  /*6b90*/  ISETP.GT.U32.AND P0, PT, R35, 0xfd, PT ;  /* 0x000000fd2300780c */ /* 0x000fc80003f04070 */
[----:B------:R-:W-:-:S13]  /*6ba0*/  ISETP.GT.U32.OR P0, PT, R34, 0xfd, P0 ;  /* 0x000000fd2200780c */ /* 0x000fda0000704470 */
[----:B------:R-:W-:Y:S01]  /*6bb0*/  @!P0 MOV R29, RZ ;  /* 0x000000ff001d8202 */ /* 0x000fe20000000f00 */
[----:B------:R-:W-:Y:S06]  /*6bc0*/  @!P0 BRA `(.L_x_194) ;  /* 0x00000000005c8947 */ /* 0x000fec0003800000 */
[----:B------:R-:W-:Y:S02]  /*6bd0*/  FSETP.GTU.FTZ.AND P0, PT, |R6|, +INF , PT ;  /* 0x7f8000000600780b */ /* 0x000fe40003f1c200 */
[----:B------:R-:W-:-:S04]  /*6be0*/  FSETP.GTU.FTZ.AND P1, PT, |R7|, +INF , PT ;  /* 0x7f8000000700780b */ /* 0x000fc80003f3c200 */
[----:B------:R-:W-:-:S13]  /*6bf0*/  PLOP3.LUT P0, PT, P0, P1, PT, 0xf8, 0x8f ;  /* 0x00000000008f781c */ /* 0x000fda0000703f70 */
[----:B------:R-:W-:Y:S05]  /*6c00*/  @P0 BRA `(.L_x_195) ;  /* 0x00000004004c0947 */ /* 0x000fea0003800000 */
[----:B------:R-:W-:-:S13]  /*6c10*/  LOP3.LUT P0, RZ, R7, 0x7fffffff, R6, 0xc8, !PT ;  /* 0x7fffffff07ff7812 */ /* 0x000fda000780c806 */
[----:B------:R-:W-:Y:S05]  /*6c20*/  @!P0 BRA `(.L_x_196) ;  /* 0x00000004003c8947 */ /* 0x000fea0003800000 */
[C---:B------:R-:W-:Y:S02]  /*6c30*/  FSETP.NEU.FTZ.AND P3, PT, |R6|.reuse, +INF , PT ;  /* 0x7f8000000600780b */ /* 0x040fe40003f7d200 */
[----:B------:R-:W-:Y:S02]  /*6c40*/  FSETP.NEU.FTZ.AND P1, PT, |R7|, +INF , PT ;  /* 0x7f8000000700780b */ /* 0x000fe40003f3d200 */
[----:B------:R-:W-:-:S11]  /*6c50*/  FSETP.NEU.FTZ.AND P0, PT, |R6|, +INF , PT ;  /* 0x7f8000000600780b */ /* 0x000fd60003f1d200 */
[----:B------:R-:W-:Y:S05]  /*6c60*/  @!P1 BRA !P3, `(.L_x_196) ;  /* 0x00000004002c9947 */ /* 0x000fea0005800000 */
[----:B------:R-:W-:-:S04]  /*6c70*/  LOP3.LUT P3, RZ, R6, 0x7fffffff, RZ, 0xc0, !PT ;  /* 0x7fffffff06ff7812 */ /* 0x000fc8000786c0ff */
[----:B------:R-:W-:-:S13]  /*6c80*/  PLOP3.LUT P1, PT, P1, P3, PT, 0x2f, 0xf2 ;  /* 0x0000000000f2781c */ /* 0x000fda0000f26577 */
[----:B------:R-:W-:Y:S05]  /*6c90*/  @P1 BRA `(.L_x_197) ;  /* 0x0000000400181947 */ /* 0x000fea0003800000 */
[----:B------:R-:W-:-:S04]  /*6ca0*/  LOP3.LUT P1, RZ, R7, 0x7fffffff, RZ, 0xc0, !PT ;  /* 0x7fffffff07ff7812 */ /* 0x000fc8000782c0ff */
[----:B------:R-:W-:-:S13]  /*6cb0*/  PLOP3.LUT P0, PT, P0, P1, PT, 0x2f, 0xf2 ;  /* 0x0000000000f2781c */ /* 0x000fda0000702577 */
[----:B------:R-:W-:Y:S05]  /*6cc0*/  @P0 BRA `(.L_x_198) ;  /* 0x0000000400000947 */ /* 0x000fea0003800000 */
[----:B------:R-:W-:Y:S02]  /*6cd0*/  ISETP.GE.AND P0, PT, R34, RZ, PT ;  /* 0x000000ff2200720c */ /* 0x000fe40003f06270 */
[----:B------:R-:W-:-:S11]  /*6ce0*/  ISETP.GE.AND P1, PT, R35, RZ, PT ;  /* 0x000000ff2300720c */ /* 0x000fd60003f26270 */
[----:B------:R-:W-:Y:S01]  /*6cf0*/  @P0 MOV R29, RZ ;  /* 0x000000ff001d0202 */ /* 0x000fe20000000f00 */
[----:B------:R-:W-:Y:S01]  /*6d00*/  @!P0 FFMA R6, R6, 1.84467440737095516160e+19, RZ ;  /* 0x5f80000006068823 */ /* 0x000fe200000000ff */
[----:B------:R-:W-:Y:S01]  /*6d10*/  @!P0 MOV R29, 0xffffffc0 ;  /* 0xffffffc0001d8802 */ /* 0x000fe20000000f00 */
[----:B------:R-:W-:-:S04]  /*6d20*/  @!P1 FFMA R7, R7, 1.84467440737095516160e+19, RZ ;  /* 0x5f80000007079823 */ /* 0x000fc800000000ff */
[----:B------:R-:W-:-:S07]  /*6d30*/  @!P1 VIADD R29, R29, 0x40 ;  /* 0x000000401d1d9836 */ /* 0x000fce0000000000 */
.L_x_194:
[----:B------:R-:W-:Y:S01]  /*6d40*/  LEA R34, R30, 0xc0800000, 0x17 ;  /* 0xc08000001e227811 */ /* 0x000fe200078eb8ff */
[----:B------:R-:W-:Y:S01]  /*6d50*/  BSSY.RECONVERGENT B1, `(.L_x_199) ;  /* 0x0000036000017945 */ /* 0x000fe20003800200 */
[----:B------:R-:W-:Y:S02]  /*6d60*/  IADD3 R33, PT, PT, R33, -0x7f, RZ ;  /* 0xffffff8121217810 */ /* 0x000fe40007ffe0ff */
[----:B------:R-:W-:Y:S02]  /*6d70*/  IADD3 R34, PT, PT, -R34, R7, RZ ;  /* 0x0000000722227210 */ /* 0x000fe40007ffe1ff */
[C---:B------:R-:W-:Y:S01]  /*6d80*/  IADD3 R30, PT, PT, R33.reuse, 0x7f, -R30 ;  /* 0x0000007f211e7810 */ /* 0x040fe20007ffe81e */
[----:B------:R-:W-:Y:S01]  /*6d90*/  IMAD R6, R33, -0x800000, R6 ;  /* 0xff80000021067824 */ /* 0x000fe200078e0206 */
[----:B------:R-:W0:Y:S01]  /*6da0*/  MUFU.RCP R7, R34 ;  /* 0x0000002200077308 */ /* 0x000e220000001000 */
[----:B------:R-:W-:Y:S01]  /*6db0*/  FADD.FTZ R35, -R34, -RZ ;  /* 0x800000ff22237221 */ /* 0x000fe20000010100 */
[----:B------:R-:W-:-:S03]  /*6dc0*/  IADD3 R30, PT, PT, R30, R29, RZ ;  /* 0x0000001d1e1e7210 */ /* 0x000fc60007ffe0ff */
[----:B0-----:R-:W-:-:S04]  /*6dd0*/  FFMA R36, R7, R35, 1 ;  /* 0x3f80000007247423 */ /* 0x001fc80000000023 */
[----:B------:R-:W-:-:S04]  /*6de0*/  FFMA R7, R7, R36, R7 ;  /* 0x0000002407077223 */ /* 0x000fc80000000007 */
[----:B------:R-:W-:-:S04]  /*6df0*/  FFMA R36, R6, R7, RZ ;  /* 0x0000000706247223 */ /* 0x000fc800000000ff */
[----:B------:R-:W-:-:S04]  /*6e00*/  FFMA R37, R35, R36, R6 ;  /* 0x0000002423257223 */ /* 0x000fc80000000006 */
[----:B------:R-:W-:-:S04]  /*6e10*/  FFMA R36, R7, R37, R36 ;  /* 0x0000002507247223 */ /* 0x000fc80000000024 */
[----:B------:R-:W-:-:S04]  /*6e20*/  FFMA R35, R35, R36, R6 ;  /* 0x0000002423237223 */ /* 0x000fc80000000006 */
[----:B------:R-:W-:-:S05]  /*6e30*/  FFMA R6, R7, R35, R36 ;  /* 0x0000002307067223 */ /* 0x000fca0000000024 */
[----:B------:R-:W-:-:S04]  /*6e40*/  SHF.R.U32.HI R29, RZ, 0x17, R6 ;  /* 0x00000017ff1d7819 */ /* 0x000fc80000011606 */
[----:B------:R-:W-:-:S04]  /*6e50*/  LOP3.LUT R29, R29, 0xff, RZ, 0xc0, !PT ;  /* 0x000000ff1d1d7812 */ /* 0x000fc800078ec0ff */
[----:B------:R-:W-:-:S04]  /*6e60*/  IADD3 R37, PT, PT, R29, R30, RZ ;  /* 0x0000001e1d257210 */ /* 0x000fc80007ffe0ff */
[----:B------:R-:W-:-:S04]  /*6e70*/  IADD3 R29, PT, PT, R37, -0x1, RZ ;  /* 0xffffffff251d7810 */ /* 0x000fc80007ffe0ff */
[----:B------:R-:W-:-:S13]  /*6e80*/  ISETP.GE.U32.AND P0, PT, R29, 0xfe, PT ;  /* 0x000000fe1d00780c */ /* 0x000fda0003f06070 */
[----:B------:R-:W-:Y:S05]  /*6e90*/  @!P0 BRA `(.L_x_200) ;  /* 0x0000000000808947 */ /* 0x000fea0003800000 */
[----:B------:R-:W-:-:S13]  /*6ea0*/  ISETP.GT.AND P0, PT, R37, 0xfe, PT ;  /* 0x000000fe2500780c */ /* 0x000fda0003f04270 */
[----:B------:R-:W-:Y:S05]  /*6eb0*/  @P0 BRA `(.L_x_201) ;  /* 0x00000000006c0947 */ /* 0x000fea0003800000 */
[----:B------:R-:W-:-:S13]  /*6ec0*/  ISETP.GE.AND P0, PT, R37, 0x1, PT ;  /* 0x000000012500780c */ /* 0x000fda0003f06270 */
[----:B------:R-:W-:Y:S05]  /*6ed0*/  @P0 BRA `(.L_x_202) ;  /* 0x0000000000740947 */ /* 0x000fea0003800000 */
[----:B------:R-:W-:Y:S02]  /*6ee0*/  ISETP.GE.AND P0, PT, R37, -0x18, PT ;  /* 0xffffffe82500780c */ /* 0x000fe40003f06270 */
[----:B------:R-:W-:-:S11]  /*6ef0*/  LOP3.LUT R6, R6, 0x80000000, RZ, 0xc0, !PT ;  /* 0x8000000006067812 */ /* 0x000fd600078ec0ff */
[----:B------:R-:W-:Y:S05]  /*6f00*/  @!P0 BRA `(.L_x_202) ;  /* 0x0000000000688947 */ /* 0x000fea0003800000 */
[-CC-:B------:R-:W-:Y:S01]  /*6f10*/  FFMA.RZ R33, R7, R35.reuse, R36.reuse ;  /* 0x0000002307217223 */ /* 0x180fe2000000c024 */
[----:B------:R-:W-:Y:S01]  /*6f20*/  IADD3 R34, PT, PT, R37, 0x20, RZ ;  /* 0x0000002025227810 */ /* 0x000fe20007ffe0ff */
[CCC-:B------:R-:W-:Y:S01]  /*6f30*/  FFMA.RP R29, R7.reuse, R35.reuse, R36.reuse ;  /* 0x00000023071d7223 */ /* 0x1c0fe20000008024 */
[----:B------:R-:W-:Y:S01]  /*6f40*/  FFMA.RM R30, R7, R35, R36 ;  /* 0x00000023071e7223 */ /* 0x000fe20000004024 */
[----:B------:R-:W-:Y:S02]  /*6f50*/  ISETP.NE.AND P3, PT, R37, RZ, PT ;  /* 0x000000ff2500720c */ /* 0x000fe40003f65270 */
[----:B------:R-:W-:Y:S02]  /*6f60*/  LOP3.LUT R33, R33, 0x7fffff, RZ, 0xc0, !PT ;  /* 0x007fffff21217812 */ /* 0x000fe400078ec0ff */
[----:B------:R-:W-:Y:S02]  /*6f70*/  ISETP.NE.AND P1, PT, R37, RZ, PT ;  /* 0x000000ff2500720c */ /* 0x000fe40003f25270 */
[----:B------:R-:W-:-:S02]  /*6f80*/  LOP3.LUT R33, R33, 0x800000, RZ, 0xfc, !PT ;  /* 0x0080000021217812 */ /* 0x000fc400078efcff */
[----:B------:R-:W-:Y:S02]  /*6f90*/  IADD3 R7, PT, PT, -R37, RZ, RZ ;  /* 0x000000ff25077210 */ /* 0x000fe40007ffe1ff */
[----:B------:R-:W-:Y:S02]  /*6fa0*/  SHF.L.U32 R34, R33, R34, RZ ;  /* 0x0000002221227219 */ /* 0x000fe400000006ff */
[----:B------:R-:W-:Y:S02]  /*6fb0*/  FSETP.NEU.FTZ.AND P0, PT, R29, R30, PT ;  /* 0x0000001e1d00720b */ /* 0x000fe40003f1d000 */
[----:B------:R-:W-:Y:S02]  /*6fc0*/  SEL R30, R7, RZ, P3 ;  /* 0x000000ff071e7207 */ /* 0x000fe40001800000 */
[----:B------:R-:W-:Y:S02]  /*6fd0*/  ISETP.NE.AND P1, PT, R34, RZ, P1 ;  /* 0x000000ff2200720c */ /* 0x000fe40000f25270 */
[----:B------:R-:W-:-:S02]  /*6fe0*/  SHF.R.U32.HI R30, RZ, R30, R33 ;  /* 0x0000001eff1e7219 */ /* 0x000fc40000011621 */
[----:B------:R-:W-:Y:S02]  /*6ff0*/  PLOP3.LUT P0, PT, P0, P1, PT, 0xf8, 0x8f ;  /* 0x00000000008f781c */ /* 0x000fe40000703f70 */
[----:B------:R-:W-:Y:S02]  /*7000*/  SHF.R.U32.HI R34, RZ, 0x1, R30 ;  /* 0x00000001ff227819 */ /* 0x000fe4000001161e */
[----:B------:R-:W-:-:S04]  /*7010*/  SEL R7, RZ, 0x1, !P0 ;  /* 0x00000001ff077807 */ /* 0x000fc80004000000 */
[----:B------:R-:W-:-:S04]  /*7020*/  LOP3.LUT R7, R7, 0x1, R34, 0xf8, !PT ;  /* 0x0000000107077812 */ /* 0x000fc800078ef822 */
[----:B------:R-:W-:-:S04]  /*7030*/  LOP3.LUT R7, R7, R30, RZ, 0xc0, !PT ;  /* 0x0000001e07077212 */ /* 0x000fc800078ec0ff */
[----:B------:R-:W-:-:S04]  /*7040*/  IADD3 R7, PT, PT, R34, R7, RZ ;  /* 0x0000000722077210 */ /* 0x000fc80007ffe0ff */
[----:B------:R-:W-:Y:S01]  /*7050*/  LOP3.LUT R6, R7, R6, RZ, 0xfc, !PT ;  /* 0x0000000607067212 */ /* 0x000fe200078efcff */
[----:B------:R-:W-:Y:S06]  /*7060*/  BRA `(.L_x_202) ;  /* 0x0000000000107947 */ /* 0x000fec0003800000 */
.L_x_201:
[----:B------:R-:W-:-:S04]  /*7070*/  LOP3.LUT R6, R6, 0x80000000, RZ, 0xc0, !PT ;  /* 0x8000000006067812 */ /* 0x000fc800078ec0ff */
[----:B------:R-:W-:Y:S01]  /*7080*/  LOP3.LUT R6, R6, 0x7f800000, RZ, 0xfc, !PT ;  /* 0x7f80000006067812 */ /* 0x000fe200078efcff */
[----:B------:R-:W-:Y:S06]  /*7090*/  BRA `(.L_x_202) ;  /* 0x0000000000047947 */ /* 0x000fec0003800000 */
.L_x_200:
[----:B------:R-:W-:-:S07]  /*70a0*/  LEA R6, R30, R6, 0x17 ;  /* 0x000000061e067211 */ /* 0x000fce00078eb8ff */
.L_x_202:
[----:B------:R-:W-:Y:S05]  /*70b0*/  BSYNC.RECONVERGENT B1 ;  /* 0x0000000000017941 */ /* 0x000fea0003800200 */
.L_x_199:
[----:B------:R-:W-:Y:S05]  /*70c0*/  BRA `(.L_x_203) ;  /* 0x0000000000207947 */ /* 0x000fea0003800000 */
.L_x_198:
[----:B------:R-:W-:-:S04]  /*70d0*/  LOP3.LUT R6, R7, 0x80000000, R6, 0x48, !PT ;  /* 0x8000000007067812 */ /* 0x000fc800078e4806 */
[----:B------:R-:W-:Y:S01]  /*70e0*/  LOP3.LUT R6, R6, 0x7f800000, RZ, 0xfc, !PT ;  /* 0x7f80000006067812 */ /* 0x000fe200078efcff */
[----:B------:R-:W-:Y:S06]  /*70f0*/  BRA `(.L_x_203) ;  /* 0x0000000000147947 */ /* 0x000fec0003800000 */
.L_x_197:
[----:B------:R-:W-:Y:S01]  /*7100*/  LOP3.LUT R6, R7, 0x80000000, R6, 0x48, !PT ;  /* 0x8000000007067812 */ /* 0x000fe200078e4806 */
[----:B------:R-:W-:Y:S06]  /*7110*/  BRA `(.L_x_203) ;  /* 0x00000000000c7947 */ /* 0x000fec0003800000 */
.L_x_196:
[----:B------:R-:W0:Y:S01]  /*7120*/  MUFU.RSQ R6, -QNAN ;  /* 0xffc0000000067908 */ /* 0x000e220000001400 */
[----:B------:R-:W-:Y:S05]  /*7130*/  BRA `(.L_x_203) ;  /* 0x0000000000047947 */ /* 0x000fea0003800000 */
.L_x_195:
[----:B------:R-:W-:-:S07]  /*7140*/  FADD.FTZ R6, R6, R7 ;  /* 0x0000000706067221 */ /* 0x000fce0000010000 */
.L_x_203:
[----:B------:R-:W-:Y:S05]  /*7150*/  BSYNC.RECONVERGENT B0 ;  /* 0x0000000000007941 */ /* 0x000fea0003800200 */
.L_x_193:
[----:B------:R-:W-:Y:S01]  /*7160*/  HFMA2 R7, -RZ, RZ, 0, 0 ;  /* 0x00000000ff077431 */ /* 0x000fe200000001ff */
[----:B0-----:R-:W-:Y:S02]  /*7170*/  MOV R30, R6 ;  /* 0x00000006001e7202 */ /* 0x001fe40000000f00 */
[----:B------:R-:W-:-:S04]  /*7180*/  MOV R6, R20 ;  /* 0x0000001400067202 */ /* 0x000fc80000000f00 */
[----:B------:R-:W-:Y:S05]  /*7190*/  RET.REL.NODEC R6 `(_Z19kernelForceDirectedPfPiS0_) ;  /* 0xffffff8c06987950 */ /* 0x000fea0003c3ffff */
.L_x_204:
[----:B------:R-:W-:-:S00]  /*71a0*/  BRA `(.L_x_204) ;  /* 0xfffffffc00fc7947 */ /* 0x000fc0000383ffff */
[----:B------:R-:W-:-:S00]  /*71b0*/  NOP ;  /* 0x0000000000007918 */ /* 0x000fc00000000000 */
        /* <DEDUP_REMOVED lines=12> */
.L_x_206:


//--------------------- .nv.global.init           --------------------------
	.section	.nv.global.init,"aw",@progbits
.nv.global.init:
	.type		$str,@object
	.size		$str,(.L_1 - $str)
$str:
        /*0000*/ 	.byte	0x45, 0x6e, 0x64, 0x31, 0x3a, 0x28, 0x25, 0x66, 0x2c, 0x25, 0x66, 0x29, 0x0a, 0x00
.L_1:


//--------------------- .nv.shared.reserved.0     --------------------------
	.section	.nv.shared.reserved.0,"aw",@nobits
	.weak		__nv_reservedSMEM_offset_0_alias
	.size		__nv_reservedSMEM_offset_0_alias, 0, 64
	.other		__nv_reservedSMEM_offset_0_alias,@"STO_CUDA_RESERVED_SHARED STV_DEFAULT"
__nv_reservedSMEM_offset_0_alias:
	.zero		0
	.zero		64


//--------------------- .nv.constant0._Z19kernelForceDirectedPfPiS0_ --------------------------
	.section	.nv.constant0._Z19kernelForceDirectedPfPiS0_,"a",@progbits
	.sectionflags	@""
	.align	4
.nv.constant0._Z19kernelForceDirectedPfPiS0_:
	.zero		920


//--------------------- SYMBOLS --------------------------

	.type		.nv.reservedSmem.offset0,@object
	.size		.nv.reservedSmem.offset0,0x4
	.type		vprintf,@function
